//
// Generated by NVIDIA NVVM Compiler
//
// Compiler Build ID: CL-36424714
// Cuda compilation tools, release 13.0, V13.0.88
// Based on NVVM 20.0.0
//

.version 9.0
.target sm_100
.address_size 64

	// .globl	candidate2
// _ZZ10candidate2E15pad_temp_shared has been demoted
// _ZZ10candidate2E13kernel_shared has been demoted

.visible .entry candidate2(
	.param .u64 .ptr .align 1 candidate2_param_0,
	.param .u64 .ptr .align 1 candidate2_param_1,
	.param .u64 .ptr .align 1 candidate2_param_2,
	.param .u64 .ptr .align 1 candidate2_param_3
)
.maxntid 224
{
	.reg .pred 	%p<4>;
	.reg .b16 	%rs<11>;
	.reg .b32 	%r<174>;
	.reg .b32 	%f<219>;
	.reg .b64 	%rd<74>;
	// demoted variable
	.shared .align 4 .b8 _ZZ10candidate2E15pad_temp_shared[14336];
	// demoted variable
	.shared .align 4 .b8 _ZZ10candidate2E13kernel_shared[32768];
	ld.param.u64 	%rd5, [candidate2_param_0];
	ld.param.u64 	%rd6, [candidate2_param_1];
	ld.param.u64 	%rd4, [candidate2_param_3];
	cvta.to.global.u64 	%rd1, %rd6;
	cvta.to.global.u64 	%rd2, %rd5;
	mov.u32 	%r1, %tid.x;
	mov.u32 	%r45, %ctaid.x;
	mul.hi.u32 	%r46, %r45, -1840700269;
	shr.u32 	%r3, %r46, 2;
	mul.lo.s32 	%r47, %r3, 7;
	sub.s32 	%r48, %r45, %r47;
	shl.b32 	%r2, %r48, 1;
	shl.b32 	%r4, %r3, 15;
	shl.b32 	%r49, %r1, 2;
	and.b32  	%r50, %r49, 512;
	and.b32  	%r51, %r1, 127;
	or.b32  	%r52, %r50, %r51;
	or.b32  	%r5, %r52, %r4;
	mov.u32 	%r53, _ZZ10candidate2E13kernel_shared;
	add.s32 	%r6, %r53, %r49;
	add.s32 	%r54, %r49, 896;
	and.b32  	%r55, %r54, 1536;
	add.s32 	%r56, %r1, 96;
	and.b32  	%r57, %r56, 127;
	or.b32  	%r58, %r57, %r4;
	or.b32  	%r7, %r58, %r55;
	add.s32 	%r59, %r49, 1792;
	and.b32  	%r60, %r59, 3584;
	xor.b32  	%r61, %r51, 64;
	or.b32  	%r62, %r61, %r4;
	or.b32  	%r8, %r62, %r60;
	add.s32 	%r63, %r49, 2688;
	and.b32  	%r64, %r63, 3584;
	add.s32 	%r65, %r1, 32;
	and.b32  	%r66, %r65, 127;
	or.b32  	%r67, %r66, %r4;
	or.b32  	%r9, %r67, %r64;
	add.s32 	%r68, %r49, 4480;
	and.b32  	%r69, %r68, 5632;
	or.b32  	%r10, %r58, %r69;
	add.s32 	%r70, %r49, 5376;
	and.b32  	%r71, %r70, 7680;
	or.b32  	%r11, %r62, %r71;
	add.s32 	%r72, %r49, 6272;
	and.b32  	%r73, %r72, 7680;
	or.b32  	%r12, %r67, %r73;
	add.s32 	%r74, %r49, 8064;
	and.b32  	%r75, %r74, 15872;
	or.b32  	%r13, %r58, %r75;
	add.s32 	%r76, %r49, 8960;
	and.b32  	%r77, %r76, 9728;
	or.b32  	%r14, %r62, %r77;
	add.s32 	%r78, %r49, 9856;
	and.b32  	%r79, %r78, 11776;
	or.b32  	%r15, %r67, %r79;
	add.s32 	%r80, %r49, 11648;
	and.b32  	%r81, %r80, 15872;
	or.b32  	%r16, %r58, %r81;
	add.s32 	%r82, %r49, 12544;
	and.b32  	%r83, %r82, 13824;
	or.b32  	%r17, %r62, %r83;
	add.s32 	%r84, %r49, 13440;
	and.b32  	%r85, %r84, 15872;
	or.b32  	%r18, %r67, %r85;
	add.s32 	%r86, %r49, 15232;
	and.b32  	%r87, %r86, 15872;
	or.b32  	%r19, %r58, %r87;
	add.s32 	%r88, %r49, 16128;
	and.b32  	%r89, %r88, 32256;
	or.b32  	%r20, %r62, %r89;
	add.s32 	%r90, %r49, 17024;
	and.b32  	%r91, %r90, 17920;
	or.b32  	%r21, %r67, %r91;
	add.s32 	%r92, %r49, 18816;
	and.b32  	%r93, %r92, 19968;
	or.b32  	%r22, %r58, %r93;
	add.s32 	%r94, %r49, 19712;
	and.b32  	%r95, %r94, 24064;
	or.b32  	%r23, %r62, %r95;
	add.s32 	%r96, %r49, 20608;
	and.b32  	%r97, %r96, 22016;
	or.b32  	%r24, %r67, %r97;
	add.s32 	%r98, %r49, 22400;
	and.b32  	%r99, %r98, 24064;
	or.b32  	%r25, %r58, %r99;
	add.s32 	%r100, %r49, 23296;
	and.b32  	%r101, %r100, 24064;
	or.b32  	%r26, %r62, %r101;
	add.s32 	%r102, %r49, 24192;
	and.b32  	%r103, %r102, 32256;
	or.b32  	%r27, %r67, %r103;
	add.s32 	%r104, %r49, 25984;
	and.b32  	%r105, %r104, 28160;
	or.b32  	%r28, %r58, %r105;
	add.s32 	%r106, %r49, 26880;
	and.b32  	%r107, %r106, 28160;
	or.b32  	%r29, %r62, %r107;
	add.s32 	%r108, %r49, 27776;
	and.b32  	%r109, %r108, 32256;
	or.b32  	%r30, %r67, %r109;
	add.s32 	%r110, %r49, 29568;
	and.b32  	%r111, %r110, 30208;
	or.b32  	%r31, %r58, %r111;
	add.s32 	%r112, %r49, 30464;
	and.b32  	%r113, %r112, 32256;
	or.b32  	%r32, %r62, %r113;
	add.s32 	%r114, %r49, 31360;
	and.b32  	%r115, %r114, 32256;
	or.b32  	%r33, %r67, %r115;
	cvt.u16.u32 	%rs2, %r1;
	shr.u16 	%rs3, %rs2, 1;
	mul.lo.s16 	%rs4, %rs3, 147;
	shr.u16 	%rs5, %rs4, 10;
	mul.lo.s16 	%rs6, %rs5, 14;
	sub.s16 	%rs1, %rs2, %rs6;
	cvt.u32.u16 	%r34, %rs5;
	and.b16  	%rs7, %rs1, 255;
	mul.wide.u16 	%r116, %rs7, 4;
	mov.u32 	%r117, _ZZ10candidate2E15pad_temp_shared;
	add.s32 	%r35, %r117, %r116;
	mov.b32 	%r171, 0;
	mov.f32 	%f211, 0f00000000;
	mov.f32 	%f212, %f211;
	mov.f32 	%f213, %f211;
	mov.f32 	%f214, %f211;
	mov.f32 	%f215, %f211;
	mov.f32 	%f216, %f211;
	mov.f32 	%f217, %f211;
	mov.f32 	%f218, %f211;
$L__BB0_1:
	setp.gt.u32 	%p1, %r1, 127;
	bar.sync 	0;
	shr.u32 	%r118, %r1, 1;
	mad.lo.s32 	%r119, %r118, 12, %r1;
	add.s32 	%r120, %r119, %r2;
	mad.lo.s32 	%r121, %r171, 25088, %r120;
	mul.wide.u32 	%rd7, %r121, 4;
	add.s64 	%rd8, %rd2, %rd7;
	ld.global.nc.f32 	%f26, [%rd8];
	shl.b32 	%r122, %r1, 2;
	mov.u32 	%r123, _ZZ10candidate2E15pad_temp_shared;
	add.s32 	%r124, %r123, %r122;
	st.shared.f32 	[%r124], %f26;
	ld.global.nc.f32 	%f27, [%rd8+6272];
	st.shared.f32 	[%r124+896], %f27;
	ld.global.nc.f32 	%f28, [%rd8+12544];
	st.shared.f32 	[%r124+1792], %f28;
	ld.global.nc.f32 	%f29, [%rd8+18816];
	st.shared.f32 	[%r124+2688], %f29;
	ld.global.nc.f32 	%f30, [%rd8+25088];
	st.shared.f32 	[%r124+3584], %f30;
	ld.global.nc.f32 	%f31, [%rd8+31360];
	st.shared.f32 	[%r124+4480], %f31;
	ld.global.nc.f32 	%f32, [%rd8+37632];
	st.shared.f32 	[%r124+5376], %f32;
	ld.global.nc.f32 	%f33, [%rd8+43904];
	st.shared.f32 	[%r124+6272], %f33;
	ld.global.nc.f32 	%f34, [%rd8+50176];
	st.shared.f32 	[%r124+7168], %f34;
	ld.global.nc.f32 	%f35, [%rd8+56448];
	st.shared.f32 	[%r124+8064], %f35;
	ld.global.nc.f32 	%f36, [%rd8+62720];
	st.shared.f32 	[%r124+8960], %f36;
	ld.global.nc.f32 	%f37, [%rd8+68992];
	st.shared.f32 	[%r124+9856], %f37;
	ld.global.nc.f32 	%f38, [%rd8+75264];
	st.shared.f32 	[%r124+10752], %f38;
	ld.global.nc.f32 	%f39, [%rd8+81536];
	st.shared.f32 	[%r124+11648], %f39;
	ld.global.nc.f32 	%f40, [%rd8+87808];
	st.shared.f32 	[%r124+12544], %f40;
	ld.global.nc.f32 	%f41, [%rd8+94080];
	st.shared.f32 	[%r124+13440], %f41;
	shl.b32 	%r37, %r171, 7;
	add.s32 	%r125, %r5, %r37;
	mul.wide.u32 	%rd9, %r125, 4;
	add.s64 	%rd10, %rd1, %rd9;
	ld.global.nc.f32 	%f42, [%rd10];
	st.shared.f32 	[%r6], %f42;
	add.s32 	%r126, %r7, %r37;
	mul.wide.u32 	%rd11, %r126, 4;
	add.s64 	%rd12, %rd1, %rd11;
	ld.global.nc.f32 	%f43, [%rd12];
	st.shared.f32 	[%r6+896], %f43;
	add.s32 	%r127, %r8, %r37;
	mul.wide.u32 	%rd13, %r127, 4;
	add.s64 	%rd14, %rd1, %rd13;
	ld.global.nc.f32 	%f44, [%rd14];
	st.shared.f32 	[%r6+1792], %f44;
	add.s32 	%r128, %r9, %r37;
	mul.wide.u32 	%rd15, %r128, 4;
	add.s64 	%rd16, %rd1, %rd15;
	ld.global.nc.f32 	%f45, [%rd16];
	st.shared.f32 	[%r6+2688], %f45;
	ld.global.nc.f32 	%f46, [%rd10+14336];
	st.shared.f32 	[%r6+3584], %f46;
	add.s32 	%r129, %r10, %r37;
	mul.wide.u32 	%rd17, %r129, 4;
	add.s64 	%rd18, %rd1, %rd17;
	ld.global.nc.f32 	%f47, [%rd18];
	st.shared.f32 	[%r6+4480], %f47;
	add.s32 	%r130, %r11, %r37;
	mul.wide.u32 	%rd19, %r130, 4;
	add.s64 	%rd20, %rd1, %rd19;
	ld.global.nc.f32 	%f48, [%rd20];
	st.shared.f32 	[%r6+5376], %f48;
	add.s32 	%r131, %r12, %r37;
	mul.wide.u32 	%rd21, %r131, 4;
	add.s64 	%rd22, %rd1, %rd21;
	ld.global.nc.f32 	%f49, [%rd22];
	st.shared.f32 	[%r6+6272], %f49;
	ld.global.nc.f32 	%f50, [%rd10+28672];
	st.shared.f32 	[%r6+7168], %f50;
	add.s32 	%r132, %r13, %r37;
	mul.wide.u32 	%rd23, %r132, 4;
	add.s64 	%rd24, %rd1, %rd23;
	ld.global.nc.f32 	%f51, [%rd24];
	st.shared.f32 	[%r6+8064], %f51;
	add.s32 	%r133, %r14, %r37;
	mul.wide.u32 	%rd25, %r133, 4;
	add.s64 	%rd26, %rd1, %rd25;
	ld.global.nc.f32 	%f52, [%rd26];
	st.shared.f32 	[%r6+8960], %f52;
	add.s32 	%r134, %r15, %r37;
	mul.wide.u32 	%rd27, %r134, 4;
	add.s64 	%rd28, %rd1, %rd27;
	ld.global.nc.f32 	%f53, [%rd28];
	st.shared.f32 	[%r6+9856], %f53;
	ld.global.nc.f32 	%f54, [%rd10+43008];
	st.shared.f32 	[%r6+10752], %f54;
	add.s32 	%r135, %r16, %r37;
	mul.wide.u32 	%rd29, %r135, 4;
	add.s64 	%rd30, %rd1, %rd29;
	ld.global.nc.f32 	%f55, [%rd30];
	st.shared.f32 	[%r6+11648], %f55;
	add.s32 	%r136, %r17, %r37;
	mul.wide.u32 	%rd31, %r136, 4;
	add.s64 	%rd32, %rd1, %rd31;
	ld.global.nc.f32 	%f56, [%rd32];
	st.shared.f32 	[%r6+12544], %f56;
	add.s32 	%r137, %r18, %r37;
	mul.wide.u32 	%rd33, %r137, 4;
	add.s64 	%rd34, %rd1, %rd33;
	ld.global.nc.f32 	%f57, [%rd34];
	st.shared.f32 	[%r6+13440], %f57;
	ld.global.nc.f32 	%f58, [%rd10+57344];
	st.shared.f32 	[%r6+14336], %f58;
	add.s32 	%r138, %r19, %r37;
	mul.wide.u32 	%rd35, %r138, 4;
	add.s64 	%rd36, %rd1, %rd35;
	ld.global.nc.f32 	%f59, [%rd36];
	st.shared.f32 	[%r6+15232], %f59;
	add.s32 	%r139, %r20, %r37;
	mul.wide.u32 	%rd37, %r139, 4;
	add.s64 	%rd38, %rd1, %rd37;
	ld.global.nc.f32 	%f60, [%rd38];
	st.shared.f32 	[%r6+16128], %f60;
	add.s32 	%r140, %r21, %r37;
	mul.wide.u32 	%rd39, %r140, 4;
	add.s64 	%rd40, %rd1, %rd39;
	ld.global.nc.f32 	%f61, [%rd40];
	st.shared.f32 	[%r6+17024], %f61;
	ld.global.nc.f32 	%f62, [%rd10+71680];
	st.shared.f32 	[%r6+17920], %f62;
	add.s32 	%r141, %r22, %r37;
	mul.wide.u32 	%rd41, %r141, 4;
	add.s64 	%rd42, %rd1, %rd41;
	ld.global.nc.f32 	%f63, [%rd42];
	st.shared.f32 	[%r6+18816], %f63;
	add.s32 	%r142, %r23, %r37;
	mul.wide.u32 	%rd43, %r142, 4;
	add.s64 	%rd44, %rd1, %rd43;
	ld.global.nc.f32 	%f64, [%rd44];
	st.shared.f32 	[%r6+19712], %f64;
	add.s32 	%r143, %r24, %r37;
	mul.wide.u32 	%rd45, %r143, 4;
	add.s64 	%rd46, %rd1, %rd45;
	ld.global.nc.f32 	%f65, [%rd46];
	st.shared.f32 	[%r6+20608], %f65;
	ld.global.nc.f32 	%f66, [%rd10+86016];
	st.shared.f32 	[%r6+21504], %f66;
	add.s32 	%r144, %r25, %r37;
	mul.wide.u32 	%rd47, %r144, 4;
	add.s64 	%rd48, %rd1, %rd47;
	ld.global.nc.f32 	%f67, [%rd48];
	st.shared.f32 	[%r6+22400], %f67;
	add.s32 	%r145, %r26, %r37;
	mul.wide.u32 	%rd49, %r145, 4;
	add.s64 	%rd50, %rd1, %rd49;
	ld.global.nc.f32 	%f68, [%rd50];
	st.shared.f32 	[%r6+23296], %f68;
	add.s32 	%r146, %r27, %r37;
	mul.wide.u32 	%rd51, %r146, 4;
	add.s64 	%rd52, %rd1, %rd51;
	ld.global.nc.f32 	%f69, [%rd52];
	st.shared.f32 	[%r6+24192], %f69;
	ld.global.nc.f32 	%f70, [%rd10+100352];
	st.shared.f32 	[%r6+25088], %f70;
	add.s32 	%r147, %r28, %r37;
	mul.wide.u32 	%rd53, %r147, 4;
	add.s64 	%rd54, %rd1, %rd53;
	ld.global.nc.f32 	%f71, [%rd54];
	st.shared.f32 	[%r6+25984], %f71;
	add.s32 	%r148, %r29, %r37;
	mul.wide.u32 	%rd55, %r148, 4;
	add.s64 	%rd56, %rd1, %rd55;
	ld.global.nc.f32 	%f72, [%rd56];
	st.shared.f32 	[%r6+26880], %f72;
	add.s32 	%r149, %r30, %r37;
	mul.wide.u32 	%rd57, %r149, 4;
	add.s64 	%rd58, %rd1, %rd57;
	ld.global.nc.f32 	%f73, [%rd58];
	st.shared.f32 	[%r6+27776], %f73;
	ld.global.nc.f32 	%f74, [%rd10+114688];
	st.shared.f32 	[%r6+28672], %f74;
	add.s32 	%r150, %r31, %r37;
	mul.wide.u32 	%rd59, %r150, 4;
	add.s64 	%rd60, %rd1, %rd59;
	ld.global.nc.f32 	%f75, [%rd60];
	st.shared.f32 	[%r6+29568], %f75;
	add.s32 	%r151, %r32, %r37;
	mul.wide.u32 	%rd61, %r151, 4;
	add.s64 	%rd62, %rd1, %rd61;
	ld.global.nc.f32 	%f76, [%rd62];
	st.shared.f32 	[%r6+30464], %f76;
	add.s32 	%r152, %r33, %r37;
	mul.wide.u32 	%rd63, %r152, 4;
	add.s64 	%rd64, %rd1, %rd63;
	ld.global.nc.f32 	%f77, [%rd64];
	st.shared.f32 	[%r6+31360], %f77;
	@%p1 bra 	$L__BB0_3;
	add.s32 	%r153, %r1, %r4;
	add.s32 	%r154, %r153, %r37;
	mul.wide.u32 	%rd65, %r154, 4;
	add.s64 	%rd66, %rd1, %rd65;
	ld.global.nc.f32 	%f78, [%rd66+129024];
	st.shared.f32 	[%r6+32256], %f78;
$L__BB0_3:
	shl.b32 	%r156, %r34, 10;
	mov.u32 	%r157, _ZZ10candidate2E13kernel_shared;
	add.s32 	%r158, %r156, %r157;
	add.s32 	%r172, %r158, 16384;
	bar.sync 	0;
	mov.b32 	%r173, 448;
$L__BB0_4:
	add.s32 	%r159, %r35, %r173;
	ld.shared.f32 	%f79, [%r159+-448];
	ld.shared.f32 	%f80, [%r172+-16384];
	fma.rn.f32 	%f81, %f79, %f80, %f218;
	ld.shared.f32 	%f82, [%r159+-392];
	fma.rn.f32 	%f83, %f82, %f80, %f217;
	ld.shared.f32 	%f84, [%r172];
	fma.rn.f32 	%f85, %f79, %f84, %f216;
	fma.rn.f32 	%f86, %f84, %f82, %f215;
	ld.shared.f32 	%f87, [%r159+-336];
	ld.shared.f32 	%f88, [%r172+-16380];
	fma.rn.f32 	%f89, %f87, %f88, %f81;
	ld.shared.f32 	%f90, [%r159+-280];
	fma.rn.f32 	%f91, %f90, %f88, %f83;
	ld.shared.f32 	%f92, [%r172+4];
	fma.rn.f32 	%f93, %f87, %f92, %f85;
	fma.rn.f32 	%f94, %f92, %f90, %f86;
	ld.shared.f32 	%f95, [%r159+-224];
	ld.shared.f32 	%f96, [%r172+-16376];
	fma.rn.f32 	%f97, %f95, %f96, %f89;
	ld.shared.f32 	%f98, [%r159+-168];
	fma.rn.f32 	%f99, %f98, %f96, %f91;
	ld.shared.f32 	%f100, [%r172+8];
	fma.rn.f32 	%f101, %f95, %f100, %f93;
	fma.rn.f32 	%f102, %f100, %f98, %f94;
	ld.shared.f32 	%f103, [%r159+-112];
	ld.shared.f32 	%f104, [%r172+-16372];
	fma.rn.f32 	%f105, %f103, %f104, %f97;
	ld.shared.f32 	%f106, [%r159+-56];
	fma.rn.f32 	%f107, %f106, %f104, %f99;
	ld.shared.f32 	%f108, [%r172+12];
	fma.rn.f32 	%f109, %f103, %f108, %f101;
	fma.rn.f32 	%f110, %f108, %f106, %f102;
	ld.shared.f32 	%f111, [%r159];
	ld.shared.f32 	%f112, [%r172+-16368];
	fma.rn.f32 	%f113, %f111, %f112, %f105;
	ld.shared.f32 	%f114, [%r159+56];
	fma.rn.f32 	%f115, %f114, %f112, %f107;
	ld.shared.f32 	%f116, [%r172+16];
	fma.rn.f32 	%f117, %f111, %f116, %f109;
	fma.rn.f32 	%f118, %f116, %f114, %f110;
	ld.shared.f32 	%f119, [%r159+112];
	ld.shared.f32 	%f120, [%r172+-16364];
	fma.rn.f32 	%f121, %f119, %f120, %f113;
	ld.shared.f32 	%f122, [%r159+168];
	fma.rn.f32 	%f123, %f122, %f120, %f115;
	ld.shared.f32 	%f124, [%r172+20];
	fma.rn.f32 	%f125, %f119, %f124, %f117;
	fma.rn.f32 	%f126, %f124, %f122, %f118;
	ld.shared.f32 	%f127, [%r159+224];
	ld.shared.f32 	%f128, [%r172+-16360];
	fma.rn.f32 	%f129, %f127, %f128, %f121;
	ld.shared.f32 	%f130, [%r159+280];
	fma.rn.f32 	%f131, %f130, %f128, %f123;
	ld.shared.f32 	%f132, [%r172+24];
	fma.rn.f32 	%f133, %f127, %f132, %f125;
	fma.rn.f32 	%f134, %f132, %f130, %f126;
	ld.shared.f32 	%f135, [%r159+336];
	ld.shared.f32 	%f136, [%r172+-16356];
	fma.rn.f32 	%f218, %f135, %f136, %f129;
	ld.shared.f32 	%f137, [%r159+392];
	fma.rn.f32 	%f217, %f137, %f136, %f131;
	ld.shared.f32 	%f138, [%r172+28];
	fma.rn.f32 	%f216, %f135, %f138, %f133;
	fma.rn.f32 	%f215, %f138, %f137, %f134;
	ld.shared.f32 	%f139, [%r172+-15872];
	fma.rn.f32 	%f140, %f79, %f139, %f214;
	fma.rn.f32 	%f141, %f139, %f82, %f213;
	ld.shared.f32 	%f142, [%r172+512];
	fma.rn.f32 	%f143, %f79, %f142, %f212;
	fma.rn.f32 	%f144, %f142, %f82, %f211;
	ld.shared.f32 	%f145, [%r172+-15868];
	fma.rn.f32 	%f146, %f87, %f145, %f140;
	fma.rn.f32 	%f147, %f145, %f90, %f141;
	ld.shared.f32 	%f148, [%r172+516];
	fma.rn.f32 	%f149, %f87, %f148, %f143;
	fma.rn.f32 	%f150, %f148, %f90, %f144;
	ld.shared.f32 	%f151, [%r172+-15864];
	fma.rn.f32 	%f152, %f95, %f151, %f146;
	fma.rn.f32 	%f153, %f151, %f98, %f147;
	ld.shared.f32 	%f154, [%r172+520];
	fma.rn.f32 	%f155, %f95, %f154, %f149;
	fma.rn.f32 	%f156, %f154, %f98, %f150;
	ld.shared.f32 	%f157, [%r172+-15860];
	fma.rn.f32 	%f158, %f103, %f157, %f152;
	fma.rn.f32 	%f159, %f157, %f106, %f153;
	ld.shared.f32 	%f160, [%r172+524];
	fma.rn.f32 	%f161, %f103, %f160, %f155;
	fma.rn.f32 	%f162, %f160, %f106, %f156;
	ld.shared.f32 	%f163, [%r172+-15856];
	fma.rn.f32 	%f164, %f111, %f163, %f158;
	fma.rn.f32 	%f165, %f163, %f114, %f159;
	ld.shared.f32 	%f166, [%r172+528];
	fma.rn.f32 	%f167, %f111, %f166, %f161;
	fma.rn.f32 	%f168, %f166, %f114, %f162;
	ld.shared.f32 	%f169, [%r172+-15852];
	fma.rn.f32 	%f170, %f119, %f169, %f164;
	fma.rn.f32 	%f171, %f169, %f122, %f165;
	ld.shared.f32 	%f172, [%r172+532];
	fma.rn.f32 	%f173, %f119, %f172, %f167;
	fma.rn.f32 	%f174, %f172, %f122, %f168;
	ld.shared.f32 	%f175, [%r172+-15848];
	fma.rn.f32 	%f176, %f127, %f175, %f170;
	fma.rn.f32 	%f177, %f175, %f130, %f171;
	ld.shared.f32 	%f178, [%r172+536];
	fma.rn.f32 	%f179, %f127, %f178, %f173;
	fma.rn.f32 	%f180, %f178, %f130, %f174;
	ld.shared.f32 	%f181, [%r172+-15844];
	fma.rn.f32 	%f214, %f135, %f181, %f176;
	fma.rn.f32 	%f213, %f181, %f137, %f177;
	ld.shared.f32 	%f182, [%r172+540];
	fma.rn.f32 	%f212, %f135, %f182, %f179;
	fma.rn.f32 	%f211, %f182, %f137, %f180;
	add.s32 	%r173, %r173, 896;
	add.s32 	%r172, %r172, 32;
	setp.ne.s32 	%p2, %r173, 14784;
	@%p2 bra 	$L__BB0_4;
	add.s32 	%r171, %r171, 1;
	setp.ne.s32 	%p3, %r171, 4;
	@%p3 bra 	$L__BB0_1;
	ld.param.u64 	%rd73, [candidate2_param_2];
	shl.b32 	%r160, %r3, 6;
	shl.b32 	%r161, %r34, 1;
	or.b32  	%r162, %r161, %r160;
	mul.lo.s32 	%r163, %r3, 12544;
	and.b16  	%rs8, %rs1, 254;
	shr.u16 	%rs9, %rs8, 1;
	mul.lo.s16 	%rs10, %rs9, 14;
	cvt.u32.u16 	%r164, %rs10;
	and.b32  	%r165, %r164, 254;
	and.b32  	%r166, %r1, 1;
	or.b32  	%r167, %r163, %r166;
	add.s32 	%r168, %r167, %r2;
	mad.lo.s32 	%r169, %r34, 392, %r168;
	add.s32 	%r170, %r169, %r165;
	cvta.to.global.u64 	%rd67, %rd4;
	cvta.to.global.u64 	%rd68, %rd73;
	mul.wide.u32 	%rd69, %r162, 4;
	add.s64 	%rd70, %rd67, %rd69;
	ld.global.nc.f32 	%f183, [%rd70];
	add.f32 	%f184, %f218, %f183;
	max.f32 	%f185, %f184, 0f00000000;
	mul.wide.u32 	%rd71, %r170, 4;
	add.s64 	%rd72, %rd68, %rd71;
	st.global.f32 	[%rd72], %f185;
	add.f32 	%f186, %f217, %f183;
	max.f32 	%f187, %f186, 0f00000000;
	st.global.f32 	[%rd72+392], %f187;
	ld.global.nc.f32 	%f188, [%rd70+128];
	add.f32 	%f189, %f216, %f188;
	max.f32 	%f190, %f189, 0f00000000;
	st.global.f32 	[%rd72+25088], %f190;
	add.f32 	%f191, %f215, %f188;
	max.f32 	%f192, %f191, 0f00000000;
	st.global.f32 	[%rd72+25480], %f192;
	ld.global.nc.f32 	%f193, [%rd70+4];
	add.f32 	%f194, %f214, %f193;
	max.f32 	%f195, %f194, 0f00000000;
	st.global.f32 	[%rd72+784], %f195;
	add.f32 	%f196, %f213, %f193;
	max.f32 	%f197, %f196, 0f00000000;
	st.global.f32 	[%rd72+1176], %f197;
	ld.global.nc.f32 	%f198, [%rd70+132];
	add.f32 	%f199, %f212, %f198;
	max.f32 	%f200, %f199, 0f00000000;
	st.global.f32 	[%rd72+25872], %f200;
	add.f32 	%f201, %f211, %f198;
	max.f32 	%f202, %f201, 0f00000000;
	st.global.f32 	[%rd72+26264], %f202;
	ret;

}


// ===== COMPILED SASS (sm_100) =====

	.target	sm_100

	.elftype	@"ET_EXEC"


//--------------------- .note.nv.tkinfo           --------------------------
	.section	.note.nv.tkinfo,"",@"SHT_NOTE"
	.sectionflags	@"SHF_NOTE_NV_TKINFO"
	.tkinfo
        /*0018*/ 	.word	0x00000002
        /*0030*/ 	.string	""
        /*0030*/ 	.string	"ptxas"
        /*0030*/ 	.string	"Cuda compilation tools, release 13.0, V13.0.88"
        /*0030*/ 	.string	"Build cuda_13.0.r13.0/compiler.36424714_0"
        /*0030*/ 	.string	"-arch sm_100 -m 64 "



//--------------------- .note.nv.cuinfo           --------------------------
	.section	.note.nv.cuinfo,"",@"SHT_NOTE"
	.sectionflags	@"SHF_NOTE_NV_CUINFO"
        /*0018*/ 	.short	0x0002
        /*001a*/ 	.short	0x0064
        /*001c*/ 	.short	0x0082
	.zero		2


//--------------------- .nv.info                  --------------------------
	.section	.nv.info,"",@"SHT_CUDA_INFO"
	.align	4


	//----- nvinfo : EIATTR_REGCOUNT
	.align		4
        /*0000*/ 	.byte	0x04, 0x2f
        /*0002*/ 	.short	(.L_1 - .L_0)
	.align		4
.L_0:
        /*0004*/ 	.word	index@(candidate2)
        /*0008*/ 	.word	0x00000048


	//----- nvinfo : EIATTR_FRAME_SIZE
	.align		4
.L_1:
        /*000c*/ 	.byte	0x04, 0x11
        /*000e*/ 	.short	(.L_3 - .L_2)
	.align		4
.L_2:
        /*0010*/ 	.word	index@(candidate2)
        /*0014*/ 	.word	0x00000000


	//----- nvinfo : EIATTR_MIN_STACK_SIZE
	.align		4
.L_3:
        /*0018*/ 	.byte	0x04, 0x12
        /*001a*/ 	.short	(.L_5 - .L_4)
	.align		4
.L_4:
        /*001c*/ 	.word	index@(candidate2)
        /*0020*/ 	.word	0x00000000
.L_5:


//--------------------- .nv.compat                --------------------------
	.section	.nv.compat,"",@"SHT_CUDA_COMPAT_INFO"
	.align	4
        /*0000*/ 	.byte	0x02, 0x09, 0x00, 0x00, 0x02, 0x02, 0x01, 0x00, 0x02, 0x05, 0x05, 0x00, 0x03, 0x07, 0x01, 0x01
        /*0010*/ 	.byte	0x02, 0x03, 0x00, 0x00, 0x02, 0x06, 0x01, 0x00, 0x04, 0x0b, 0x08, 0x00, 0x09, 0x00, 0x00, 0x00
        /*0020*/ 	.byte	0x00, 0x00, 0x00, 0x00


//--------------------- .nv.info.candidate2       --------------------------
	.section	.nv.info.candidate2,"",@"SHT_CUDA_INFO"
	.sectionflags	@""
	.align	4


	//----- nvinfo : EIATTR_CUDA_API_VERSION
	.align		4
        /*0000*/ 	.byte	0x04, 0x37
        /*0002*/ 	.short	(.L_7 - .L_6)
.L_6:
        /*0004*/ 	.word	0x00000082


	//----- nvinfo : EIATTR_KPARAM_INFO
	.align		4
.L_7:
        /*0008*/ 	.byte	0x04, 0x17
        /*000a*/ 	.short	(.L_9 - .L_8)
.L_8:
        /*000c*/ 	.word	0x00000000
        /*0010*/ 	.short	0x0003
        /*0012*/ 	.short	0x0018
        /*0014*/ 	.byte	0x00, 0xf5, 0x21, 0x00


	//----- nvinfo : EIATTR_KPARAM_INFO
	.align		4
.L_9:
        /*0018*/ 	.byte	0x04, 0x17
        /*001a*/ 	.short	(.L_11 - .L_10)
.L_10:
        /*001c*/ 	.word	0x00000000
        /*0020*/ 	.short	0x0002
        /*0022*/ 	.short	0x0010
        /*0024*/ 	.byte	0x00, 0xf5, 0x21, 0x00


	//----- nvinfo : EIATTR_KPARAM_INFO
	.align		4
.L_11:
        /*0028*/ 	.byte	0x04, 0x17
        /*002a*/ 	.short	(.L_13 - .L_12)
.L_12:
        /*002c*/ 	.word	0x00000000
        /*0030*/ 	.short	0x0001
        /*0032*/ 	.short	0x0008
        /*0034*/ 	.byte	0x00, 0xf5, 0x21, 0x00


	//----- nvinfo : EIATTR_KPARAM_INFO
	.align		4
.L_13:
        /*0038*/ 	.byte	0x04, 0x17
        /*003a*/ 	.short	(.L_15 - .L_14)
.L_14:
        /*003c*/ 	.word	0x00000000
        /*0040*/ 	.short	0x0000
        /*0042*/ 	.short	0x0000
        /*0044*/ 	.byte	0x00, 0xf5, 0x21, 0x00


	//----- nvinfo : EIATTR_SPARSE_MMA_MASK
	.align		4
.L_15:
        /*0048*/ 	.byte	0x03, 0x50
        /*004a*/ 	.short	0x0000


	//----- nvinfo : EIATTR_MAXREG_COUNT
	.align		4
        /*004c*/ 	.byte	0x03, 0x1b
        /*004e*/ 	.short	0x00ff


	//----- nvinfo : EIATTR_NUM_BARRIERS
	.align		4
        /*0050*/ 	.byte	0x02, 0x4c
        /*0052*/ 	.byte	0x01
	.zero		1


	//----- nvinfo : EIATTR_MERCURY_ISA_VERSION
	.align		4
        /*0054*/ 	.byte	0x03, 0x5f
        /*0056*/ 	.short	0x0101


	//----- nvinfo : EIATTR_VRC_CTA_INIT_COUNT
	.align		4
        /*0058*/ 	.byte	0x02, 0x4a
	.zero		1
	.zero		1


	//----- nvinfo : EIATTR_EXIT_INSTR_OFFSETS
	.align		4
        /*005c*/ 	.byte	0x04, 0x1c
        /*005e*/ 	.short	(.L_17 - .L_16)


	//   ....[0]....
.L_16:
        /*0060*/ 	.word	0x00001b60


	//----- nvinfo : EIATTR_MAX_THREADS
	.align		4
.L_17:
        /*0064*/ 	.byte	0x04, 0x05
        /*0066*/ 	.short	(.L_19 - .L_18)
.L_18:
        /*0068*/ 	.word	0x000000e0
        /*006c*/ 	.word	0x00000001
        /*0070*/ 	.word	0x00000001


	//----- nvinfo : EIATTR_CBANK_PARAM_SIZE
	.align		4
.L_19:
        /*0074*/ 	.byte	0x03, 0x19
        /*0076*/ 	.short	0x0020


	//----- nvinfo : EIATTR_PARAM_CBANK
	.align		4
        /*0078*/ 	.byte	0x04, 0x0a
        /*007a*/ 	.short	(.L_21 - .L_20)
	.align		4
.L_20:
        /*007c*/ 	.word	index@(.nv.constant0.candidate2)
        /*0080*/ 	.short	0x0380
        /*0082*/ 	.short	0x0020


	//----- nvinfo : EIATTR_SW_WAR
	.align		4
.L_21:
        /*0084*/ 	.byte	0x04, 0x36
        /*0086*/ 	.short	(.L_23 - .L_22)
.L_22:
        /*0088*/ 	.word	0x00000008
.L_23:


//--------------------- .nv.callgraph             --------------------------
	.section	.nv.callgraph,"",@"SHT_CUDA_CALLGRAPH"
	.align	4
	.sectionentsize	8
	.align		4
        /*0000*/ 	.word	0x00000000
	.align		4
        /*0004*/ 	.word	0xffffffff
	.align		4
        /*0008*/ 	.word	0x00000000
	.align		4
        /*000c*/ 	.word	0xfffffffe
	.align		4
        /*0010*/ 	.word	0x00000000
	.align		4
        /*0014*/ 	.word	0xfffffffd
	.align		4
        /*0018*/ 	.word	0x00000000
	.align		4
        /*001c*/ 	.word	0xfffffffc


//--------------------- .text.candidate2          --------------------------
	.section	.text.candidate2,"ax",@progbits
	.align	128
        .global         candidate2
        .type           candidate2,@function
        .size           candidate2,(.L_x_3 - candidate2)
        .other          candidate2,@"STO_CUDA_ENTRY STV_DEFAULT"
candidate2:
.text.candidate2:
[----:B------:R-:W-:Y:S01]  /*0000*/  LDC R1, c[0x0][0x37c] ;  /* 0x0000df00ff017b82 */ /* 0x000fe20000000800 */
[----:B------:R-:W0:Y:S07]  /*0010*/  S2R R58, SR_CTAID.X ;  /* 0x00000000003a7919 */ /* 0x000e2e0000002500 */
[----:B------:R-:W1:Y:S01]  /*0020*/  S2UR UR6, SR_CgaCtaId ;  /* 0x00000000000679c3 */ /* 0x000e620000008800 */
[----:B------:R-:W-:Y:S01]  /*0030*/  UMOV UR4, 0x400 ;  /* 0x0000040000047882 */ /* 0x000fe20000000000 */
[----:B------:R-:W-:Y:S01]  /*0040*/  HFMA2 R57, -RZ, RZ, 0, 0 ;  /* 0x00000000ff397431 */ /* 0x000fe200000001ff */
[----:B------:R-:W2:Y:S01]  /*0050*/  S2R R0, SR_TID.X ;  /* 0x0000000000007919 */ /* 0x000ea20000002100 */
[----:B------:R-:W-:Y:S01]  /*0060*/  UIADD3 UR5, UPT, UPT, UR4, 0x3800, URZ ;  /* 0x0000380004057890 */ /* 0x000fe2000fffe0ff */
[----:B------:R-:W-:Y:S01]  /*0070*/  HFMA2 R65, -RZ, RZ, 0, 0 ;  /* 0x00000000ff417431 */ /* 0x000fe200000001ff */
[----:B------:R-:W-:Y:S01]  /*0080*/  MOV R67, RZ ;  /* 0x000000ff00437202 */ /* 0x000fe20000000f00 */
[----:B------:R-:W-:-:S02]  /*0090*/  HFMA2 R35, -RZ, RZ, 0, 0 ;  /* 0x00000000ff237431 */ /* 0x000fc400000001ff */
[----:B------:R-:W-:Y:S02]  /*00a0*/  IMAD.MOV.U32 R33, RZ, RZ, RZ ;  /* 0x000000ffff217224 */ /* 0x000fe400078e00ff */
[----:B------:R-:W-:Y:S01]  /*00b0*/  HFMA2 R23, -RZ, RZ, 0, 0 ;  /* 0x00000000ff177431 */ /* 0x000fe200000001ff */
[----:B------:R-:W-:Y:S01]  /*00c0*/  MOV R31, RZ ;  /* 0x000000ff001f7202 */ /* 0x000fe20000000f00 */
[----:B------:R-:W-:Y:S01]  /*00d0*/  IMAD.MOV.U32 R29, RZ, RZ, RZ ;  /* 0x000000ffff1d7224 */ /* 0x000fe200078e00ff */
[----:B------:R-:W-:Y:S01]  /*00e0*/  MOV R27, RZ ;  /* 0x000000ff001b7202 */ /* 0x000fe20000000f00 */
[----:B------:R-:W3:Y:S01]  /*00f0*/  LDCU.64 UR8, c[0x0][0x358] ;  /* 0x00006b00ff0877ac */ /* 0x000ee20008000a00 */
[----:B-1----:R-:W-:Y:S02]  /*0100*/  ULEA UR4, UR6, UR4, 0x18 ;  /* 0x0000000406047291 */ /* 0x002fe4000f8ec0ff */
[----:B------:R-:W-:Y:S01]  /*0110*/  ULEA UR5, UR6, UR5, 0x18 ;  /* 0x0000000506057291 */ /* 0x000fe2000f8ec0ff */
[----:B0-----:R-:W-:Y:S01]  /*0120*/  IMAD.HI.U32 R3, R58, -0x6db6db6d, RZ ;  /* 0x924924933a037827 */ /* 0x001fe200078e00ff */
[----:B--2---:R-:W-:-:S04]  /*0130*/  SHF.L.U32 R2, R0, 0x2, RZ ;  /* 0x0000000200027819 */ /* 0x004fc800000006ff */
[----:B------:R-:W-:Y:S02]  /*0140*/  SHF.R.U32.HI R3, RZ, 0x2, R3 ;  /* 0x00000002ff037819 */ /* 0x000fe40000011603 */
[----:B------:R-:W-:Y:S01]  /*0150*/  IADD3 R6, PT, PT, R0, 0x60, RZ ;  /* 0x0000006000067810 */ /* 0x000fe20007ffe0ff */
[C---:B------:R-:W-:Y:S01]  /*0160*/  VIADD R8, R2.reuse, 0x1180 ;  /* 0x0000118002087836 */ /* 0x040fe20000000000 */
[----:B------:R-:W-:Y:S01]  /*0170*/  SHF.L.U32 R5, R3, 0xf, RZ ;  /* 0x0000000f03057819 */ /* 0x000fe200000006ff */
[C---:B------:R-:W-:Y:S01]  /*0180*/  VIADD R14, R2.reuse, 0x3b80 ;  /* 0x00003b80020e7836 */ /* 0x040fe20000000000 */
[C---:B------:R-:W-:Y:S01]  /*0190*/  IADD3 R12, PT, PT, R2.reuse, 0x2d80, RZ ;  /* 0x00002d80020c7810 */ /* 0x040fe20007ffe0ff */
[C---:B------:R-:W-:Y:S01]  /*01a0*/  VIADD R47, R2.reuse, 0xa80 ;  /* 0x00000a80022f7836 */ /* 0x040fe20000000000 */
[----:B------:R-:W-:Y:S01]  /*01b0*/  LOP3.LUT R37, R5, 0x7f, R6, 0xf8, !PT ;  /* 0x0000007f05257812 */ /* 0x000fe200078ef806 */
[----:B------:R-:W-:Y:S01]  /*01c0*/  VIADD R51, R2, 0x4280 ;  /* 0x0000428002337836 */ /* 0x000fe20000000000 */
[----:B------:R-:W-:Y:S01]  /*01d0*/  LOP3.LUT R15, R0, 0xffff, RZ, 0xc0, !PT ;  /* 0x0000ffff000f7812 */ /* 0x000fe200078ec0ff */
[C---:B------:R-:W-:Y:S01]  /*01e0*/  VIADD R55, R2.reuse, 0x7a80 ;  /* 0x00007a8002377836 */ /* 0x040fe20000000000 */
[C---:B------:R-:W-:Y:S01]  /*01f0*/  LOP3.LUT R6, R37.reuse, 0x1600, R8, 0xf8, !PT ;  /* 0x0000160025067812 */ /* 0x040fe200078ef808 */
[----:B------:R-:W-:Y:S01]  /*0200*/  VIADD R20, R2, 0x7380 ;  /* 0x0000738002147836 */ /* 0x000fe20000000000 */
[----:B------:R-:W-:Y:S01]  /*0210*/  LOP3.LUT R8, R37, 0x3e00, R12, 0xf8, !PT ;  /* 0x00003e0025087812 */ /* 0x000fe200078ef80c */
[----:B------:R-:W-:Y:S01]  /*0220*/  IMAD R58, R3, -0x7, R58 ;  /* 0xfffffff9033a7824 */ /* 0x000fe200078e023a */
[----:B------:R-:W-:-:S02]  /*0230*/  LOP3.LUT R12, R0, 0x7f, RZ, 0xc0, !PT ;  /* 0x0000007f000c7812 */ /* 0x000fc400078ec0ff */
[----:B------:R-:W-:Y:S02]  /*0240*/  SHF.R.U32.HI R15, RZ, 0x1, R15 ;  /* 0x00000001ff0f7819 */ /* 0x000fe4000001160f */
[----:B------:R-:W-:Y:S02]  /*0250*/  LOP3.LUT R9, R37, 0x3e00, R14, 0xf8, !PT ;  /* 0x00003e0025097812 */ /* 0x000fe400078ef80e */
[C---:B------:R-:W-:Y:S02]  /*0260*/  IADD3 R14, PT, PT, R2.reuse, 0x1500, RZ ;  /* 0x00001500020e7810 */ /* 0x040fe40007ffe0ff */
[----:B------:R-:W-:Y:S01]  /*0270*/  LOP3.LUT R13, R5, 0x40, R12, 0xf6, !PT ;  /* 0x00000040050d7812 */ /* 0x000fe200078ef60c */
[----:B------:R-:W-:Y:S01]  /*0280*/  VIADD R12, R2, 0x6900 ;  /* 0x00006900020c7836 */ /* 0x000fe20000000000 */
[----:B------:R-:W-:Y:S02]  /*0290*/  PRMT R15, R15, 0x9910, RZ ;  /* 0x000099100f0f7816 */ /* 0x000fe400000000ff */
[----:B------:R-:W-:-:S02]  /*02a0*/  LOP3.LUT R39, R13, 0x1e00, R14, 0xf8, !PT ;  /* 0x00001e000d277812 */ /* 0x000fc400078ef80e */
[----:B------:R-:W-:Y:S02]  /*02b0*/  MOV R14, R15 ;  /* 0x0000000f000e7202 */ /* 0x000fe40000000f00 */
[C---:B------:R-:W-:Y:S02]  /*02c0*/  IADD3 R10, PT, PT, R2.reuse, 0x1f80, RZ ;  /* 0x00001f80020a7810 */ /* 0x040fe40007ffe0ff */
[----:B------:R-:W-:Y:S01]  /*02d0*/  IADD3 R16, PT, PT, R2, 0x4980, RZ ;  /* 0x0000498002107810 */ /* 0x000fe20007ffe0ff */
[----:B------:R-:W-:Y:S01]  /*02e0*/  IMAD R14, R14, 0x93, RZ ;  /* 0x000000930e0e7824 */ /* 0x000fe200078e02ff */
[C---:B------:R-:W-:Y:S02]  /*02f0*/  IADD3 R18, PT, PT, R2.reuse, 0x5780, RZ ;  /* 0x0000578002127810 */ /* 0x040fe40007ffe0ff */
[C---:B------:R-:W-:Y:S02]  /*0300*/  LOP3.LUT R7, R37.reuse, 0x3e00, R10, 0xf8, !PT ;  /* 0x00003e0025077812 */ /* 0x040fe400078ef80a */
[C---:B------:R-:W-:Y:S01]  /*0310*/  LOP3.LUT R10, R37.reuse, 0x4e00, R16, 0xf8, !PT ;  /* 0x00004e00250a7812 */ /* 0x040fe200078ef810 */
[----:B------:R-:W-:Y:S01]  /*0320*/  VIADD R16, R2, 0x3100 ;  /* 0x0000310002107836 */ /* 0x000fe20000000000 */
[----:B------:R-:W-:-:S02]  /*0330*/  LOP3.LUT R11, R37, 0x5e00, R18, 0xf8, !PT ;  /* 0x00005e00250b7812 */ /* 0x000fc400078ef812 */
[C---:B------:R-:W-:Y:S02]  /*0340*/  IADD3 R38, PT, PT, R2.reuse, 0x700, RZ ;  /* 0x0000070002267810 */ /* 0x040fe40007ffe0ff */
[C---:B------:R-:W-:Y:S02]  /*0350*/  IADD3 R40, PT, PT, R2.reuse, 0x2300, RZ ;  /* 0x0000230002287810 */ /* 0x040fe40007ffe0ff */
[C---:B------:R-:W-:Y:S02]  /*0360*/  IADD3 R42, PT, PT, R2.reuse, 0x3f00, RZ ;  /* 0x00003f00022a7810 */ /* 0x040fe40007ffe0ff */
[C---:B------:R-:W-:Y:S02]  /*0370*/  IADD3 R18, PT, PT, R2.reuse, 0x4d00, RZ ;  /* 0x00004d0002127810 */ /* 0x040fe40007ffe0ff */
[C---:B------:R-:W-:Y:S02]  /*0380*/  IADD3 R44, PT, PT, R2.reuse, 0x5b00, RZ ;  /* 0x00005b00022c7810 */ /* 0x040fe40007ffe0ff */
[----:B------:R-:W-:-:S02]  /*0390*/  IADD3 R46, PT, PT, R2, 0x7700, RZ ;  /* 0x00007700022e7810 */ /* 0x000fc40007ffe0ff */
[C---:B------:R-:W-:Y:S02]  /*03a0*/  LOP3.LUT R45, R13.reuse, 0x6e00, R12, 0xf8, !PT ;  /* 0x00006e000d2d7812 */ /* 0x040fe400078ef80c */
[----:B------:R-:W-:Y:S02]  /*03b0*/  IADD3 R12, PT, PT, R0, 0x20, RZ ;  /* 0x00000020000c7810 */ /* 0x000fe40007ffe0ff */
[----:B------:R-:W-:Y:S02]  /*03c0*/  LOP3.LUT R14, R14, 0xffff, RZ, 0xc0, !PT ;  /* 0x0000ffff0e0e7812 */ /* 0x000fe400078ec0ff */
[C---:B------:R-:W-:Y:S02]  /*03d0*/  LOP3.LUT R38, R13.reuse, 0xe00, R38, 0xf8, !PT ;  /* 0x00000e000d267812 */ /* 0x040fe400078ef826 */
[C---:B------:R-:W-:Y:S02]  /*03e0*/  LOP3.LUT R40, R13.reuse, 0x2600, R40, 0xf8, !PT ;  /* 0x000026000d287812 */ /* 0x040fe400078ef828 */
[----:B------:R-:W-:-:S02]  /*03f0*/  LOP3.LUT R41, R13, 0x3600, R16, 0xf8, !PT ;  /* 0x000036000d297812 */ /* 0x000fc400078ef810 */
[C---:B------:R-:W-:Y:S02]  /*0400*/  LOP3.LUT R42, R13.reuse, 0x7e00, R42, 0xf8, !PT ;  /* 0x00007e000d2a7812 */ /* 0x040fe400078ef82a */
[C---:B------:R-:W-:Y:S02]  /*0410*/  LOP3.LUT R43, R13.reuse, 0x5e00, R18, 0xf8, !PT ;  /* 0x00005e000d2b7812 */ /* 0x040fe400078ef812 */
[C---:B------:R-:W-:Y:S02]  /*0420*/  LOP3.LUT R44, R13.reuse, 0x5e00, R44, 0xf8, !PT ;  /* 0x00005e000d2c7812 */ /* 0x040fe400078ef82c */
[----:B------:R-:W-:Y:S02]  /*0430*/  LOP3.LUT R46, R13, 0x7e00, R46, 0xf8, !PT ;  /* 0x00007e000d2e7812 */ /* 0x000fe400078ef82e */
[----:B------:R-:W-:Y:S02]  /*0440*/  IADD3 R13, PT, PT, R2, 0x1880, RZ ;  /* 0x00001880020d7810 */ /* 0x000fe40007ffe0ff */
[----:B------:R-:W-:-:S02]  /*0450*/  LOP3.LUT R12, R5, 0x7f, R12, 0xf8, !PT ;  /* 0x0000007f050c7812 */ /* 0x000fc400078ef80c */
[----:B------:R-:W-:Y:S02]  /*0460*/  SHF.R.U32.HI R59, RZ, 0xa, R14 ;  /* 0x0000000aff3b7819 */ /* 0x000fe4000001160e */
[----:B------:R-:W-:Y:S02]  /*0470*/  LOP3.LUT R48, R12, 0x1e00, R13, 0xf8, !PT ;  /* 0x00001e000c307812 */ /* 0x000fe400078ef80d */
[C---:B------:R-:W-:Y:S02]  /*0480*/  IADD3 R49, PT, PT, R2.reuse, 0x2680, RZ ;  /* 0x0000268002317810 */ /* 0x040fe40007ffe0ff */
[C---:B------:R-:W-:Y:S02]  /*0490*/  IADD3 R15, PT, PT, R2.reuse, 0x3480, RZ ;  /* 0x00003480020f7810 */ /* 0x040fe40007ffe0ff */
[C---:B------:R-:W-:Y:S02]  /*04a0*/  IADD3 R17, PT, PT, R2.reuse, 0x5080, RZ ;  /* 0x0000508002117810 */ /* 0x040fe40007ffe0ff */
[----:B------:R-:W-:-:S02]  /*04b0*/  IADD3 R53, PT, PT, R2, 0x5e80, RZ ;  /* 0x00005e8002357810 */ /* 0x000fc40007ffe0ff */
[----:B------:R-:W-:Y:S02]  /*04c0*/  IADD3 R19, PT, PT, R2, 0x6c80, RZ ;  /* 0x00006c8002137810 */ /* 0x000fe40007ffe0ff */
[----:B------:R-:W-:Y:S02]  /*04d0*/  PRMT R13, R59, 0x9910, RZ ;  /* 0x000099103b0d7816 */ /* 0x000fe400000000ff */
[C---:B------:R-:W-:Y:S02]  /*04e0*/  LOP3.LUT R47, R12.reuse, 0xe00, R47, 0xf8, !PT ;  /* 0x00000e000c2f7812 */ /* 0x040fe400078ef82f */
[C---:B------:R-:W-:Y:S02]  /*04f0*/  LOP3.LUT R49, R12.reuse, 0x2e00, R49, 0xf8, !PT ;  /* 0x00002e000c317812 */ /* 0x040fe400078ef831 */
[C---:B------:R-:W-:Y:S02]  /*0500*/  LOP3.LUT R50, R12.reuse, 0x3e00, R15, 0xf8, !PT ;  /* 0x00003e000c327812 */ /* 0x040fe400078ef80f */
[----:B------:R-:W-:-:S02]  /*0510*/  LOP3.LUT R51, R12, 0x4600, R51, 0xf8, !PT ;  /* 0x000046000c337812 */ /* 0x000fc400078ef833 */
[C---:B------:R-:W-:Y:S02]  /*0520*/  LOP3.LUT R52, R12.reuse, 0x5600, R17, 0xf8, !PT ;  /* 0x000056000c347812 */ /* 0x040fe400078ef811 */
[C---:B------:R-:W-:Y:S02]  /*0530*/  LOP3.LUT R53, R12.reuse, 0x7e00, R53, 0xf8, !PT ;  /* 0x00007e000c357812 */ /* 0x040fe400078ef835 */
[C---:B------:R-:W-:Y:S02]  /*0540*/  LOP3.LUT R54, R12.reuse, 0x7e00, R19, 0xf8, !PT ;  /* 0x00007e000c367812 */ /* 0x040fe400078ef813 */
[----:B------:R-:W-:Y:S01]  /*0550*/  LOP3.LUT R55, R12, 0x7e00, R55, 0xf8, !PT ;  /* 0x00007e000c377812 */ /* 0x000fe200078ef837 */
[----:B------:R-:W-:Y:S01]  /*0560*/  IMAD R12, R13, 0xe, RZ ;  /* 0x0000000e0d0c7824 */ /* 0x000fe200078e02ff */
[C---:B------:R-:W-:Y:S02]  /*0570*/  IADD3 R4, PT, PT, R2.reuse, 0x380, RZ ;  /* 0x0000038002047810 */ /* 0x040fe40007ffe0ff */
[----:B------:R-:W-:-:S02]  /*0580*/  IADD3 R36, PT, PT, R2, 0x6580, RZ ;  /* 0x0000658002247810 */ /* 0x000fc40007ffe0ff */
[----:B------:R-:W-:Y:S02]  /*0590*/  IADD3 R12, PT, PT, RZ, -R12, RZ ;  /* 0x8000000cff0c7210 */ /* 0x000fe40007ffe0ff */
[C---:B------:R-:W-:Y:S02]  /*05a0*/  LOP3.LUT R4, R37.reuse, 0x600, R4, 0xf8, !PT ;  /* 0x0000060025047812 */ /* 0x040fe400078ef804 */
[----:B------:R-:W-:Y:S02]  /*05b0*/  PRMT R13, R12, 0x7710, RZ ;  /* 0x000077100c0d7816 */ /* 0x000fe400000000ff */
[----:B------:R-:W-:Y:S02]  /*05c0*/  LOP3.LUT R36, R37, 0x6e00, R36, 0xf8, !PT ;  /* 0x00006e0025247812 */ /* 0x000fe400078ef824 */
[----:B------:R-:W-:Y:S02]  /*05d0*/  IADD3 R12, PT, PT, R13, R0, RZ ;  /* 0x000000000d0c7210 */ /* 0x000fe40007ffe0ff */
[----:B------:R-:W-:-:S02]  /*05e0*/  LOP3.LUT R37, R37, 0x7600, R20, 0xf8, !PT ;  /* 0x0000760025257812 */ /* 0x000fc400078ef814 */
[----:B------:R-:W-:Y:S02]  /*05f0*/  LOP3.LUT R12, R12, 0xff, RZ, 0xc0, !PT ;  /* 0x000000ff0c0c7812 */ /* 0x000fe400078ec0ff */
[----:B------:R-:W-:Y:S02]  /*0600*/  LOP3.LUT R59, R59, 0xffff, RZ, 0xc0, !PT ;  /* 0x0000ffff3b3b7812 */ /* 0x000fe400078ec0ff */
[----:B---3--:R-:W-:-:S07]  /*0610*/  LEA R60, R12, UR4, 0x2 ;  /* 0x000000040c3c7c11 */ /* 0x008fce000f8e10ff */
.L_x_1:
[----:B------:R-:W0:Y:S01]  /*0620*/  LDC.64 R16, c[0x0][0x380] ;  /* 0x0000e000ff107b82 */ /* 0x000e220000000a00 */
[----:B------:R-:W-:-:S05]  /*0630*/  SHF.R.U32.HI R13, RZ, 0x1, R0 ;  /* 0x00000001ff0d7819 */ /* 0x000fca0000011600 */
[----:B------:R-:W-:-:S04]  /*0640*/  IMAD R13, R13, 0xc, R0 ;  /* 0x0000000c0d0d7824 */ /* 0x000fc800078e0200 */
[----:B------:R-:W-:-:S04]  /*0650*/  IMAD R12, R58, 0x2, R13 ;  /* 0x000000023a0c7824 */ /* 0x000fc800078e020d */
[----:B------:R-:W-:-:S04]  /*0660*/  IMAD R13, R57, 0x6200, R12 ;  /* 0x00006200390d7824 */ /* 0x000fc800078e020c */
[----:B0-----:R-:W-:Y:S01]  /*0670*/  IMAD.WIDE.U32 R16, R13, 0x4, R16 ;  /* 0x000000040d107825 */ /* 0x001fe200078e0010 */
[----:B------:R-:W0:Y:S04]  /*0680*/  S2UR UR6, SR_CgaCtaId ;  /* 0x00000000000679c3 */ /* 0x000e280000008800 */
[----:B------:R-:W2:Y:S04]  /*0690*/  LDG.E.CONSTANT R14, desc[UR8][R16.64] ;  /* 0x00000008100e7981 */ /* 0x000ea8000c1e9900 */
[----:B------:R-:W3:Y:S01]  /*06a0*/  LDG.E.CONSTANT R28, desc[UR8][R16.64+0x4980] ;  /* 0x00498008101c7981 */ /* 0x000ee2000c1e9900 */
[----:B------:R-:W1:Y:S03]  /*06b0*/  LDC.64 R12, c[0x0][0x388] ;  /* 0x0000e200ff0c7b82 */ /* 0x000e660000000a00 */
[----:B------:R-:W4:Y:S04]  /*06c0*/  LDG.E.CONSTANT R20, desc[UR8][R16.64+0x3100] ;  /* 0x0031000810147981 */ /* 0x000f28000c1e9900 */
[----:B------:R-:W5:Y:S04]  /*06d0*/  LDG.E.CONSTANT R66, desc[UR8][R16.64+0x7a80] ;  /* 0x007a800810427981 */ /* 0x000f68000c1e9900 */
[----:B------:R-:W5:Y:S04]  /*06e0*/  LDG.E.CONSTANT R19, desc[UR8][R16.64+0x9300] ;  /* 0x0093000810137981 */ /* 0x000f68000c1e9900 */
[----:B------:R-:W5:Y:S04]  /*06f0*/  LDG.E.CONSTANT R21, desc[UR8][R16.64+0xab80] ;  /* 0x00ab800810157981 */ /* 0x000f68000c1e9900 */
[----:B------:R-:W5:Y:S04]  /*0700*/  LDG.E.CONSTANT R18, desc[UR8][R16.64+0x1880] ;  /* 0x0018800810127981 */ /* 0x000f68000c1e9900 */
[----:B------:R-:W5:Y:S04]  /*0710*/  LDG.E.CONSTANT R64, desc[UR8][R16.64+0x6200] ;  /* 0x0062000810407981 */ /* 0x000f68000c1e9900 */
[----:B------:R-:W5:Y:S04]  /*0720*/  LDG.E.CONSTANT R56, desc[UR8][R16.64+0xf500] ;  /* 0x00f5000810387981 */ /* 0x000f68000c1e9900 */
[----:B------:R-:W5:Y:S04]  /*0730*/  LDG.E.CONSTANT R22, desc[UR8][R16.64+0xc400] ;  /* 0x00c4000810167981 */ /* 0x000f68000c1e9900 */
[----:B------:R-:W5:Y:S04]  /*0740*/  LDG.E.CONSTANT R34, desc[UR8][R16.64+0x10d80] ;  /* 0x010d800810227981 */ /* 0x000f68000c1e9900 */
[----:B------:R-:W5:Y:S01]  /*0750*/  LDG.E.CONSTANT R30, desc[UR8][R16.64+0x12600] ;  /* 0x01260008101e7981 */ /* 0x000f62000c1e9900 */
[----:B------:R-:W-:-:S02]  /*0760*/  UMOV UR4, 0x400 ;  /* 0x0000040000047882 */ /* 0x000fc40000000000 */
[----:B0-----:R-:W-:Y:S01]  /*0770*/  ULEA UR7, UR6, UR4, 0x18 ;  /* 0x0000000406077291 */ /* 0x001fe2000f8ec0ff */
[----:B------:R-:W5:Y:S01]  /*0780*/  LDG.E.CONSTANT R32, desc[UR8][R16.64+0x13e80] ;  /* 0x013e800810207981 */ /* 0x000f62000c1e9900 */
[C---:B------:R-:W-:Y:S02]  /*0790*/  LEA R15, R57.reuse, R4, 0x7 ;  /* 0x00000004390f7211 */ /* 0x040fe400078e38ff */
[C---:B------:R-:W-:Y:S01]  /*07a0*/  LEA R69, R57.reuse, R38, 0x7 ;  /* 0x0000002639457211 */ /* 0x040fe200078e38ff */
[----:B------:R-:W5:Y:S01]  /*07b0*/  LDG.E.CONSTANT R62, desc[UR8][R16.64+0xdc80] ;  /* 0x00dc8008103e7981 */ /* 0x000f62000c1e9900 */
[----:B------:R-:W-:Y:S01]  /*07c0*/  LEA R61, R0, UR7, 0x2 ;  /* 0x00000007003d7c11 */ /* 0x000fe2000f8e10ff */
[----:B------:R-:W-:Y:S01]  /*07d0*/  BAR.SYNC.DEFER_BLOCKING 0x0 ;  /* 0x0000000000007b1d */ /* 0x000fe20000010000 */
[----:B------:R-:W-:Y:S01]  /*07e0*/  LEA R25, R57, R47, 0x7 ;  /* 0x0000002f39197211 */ /* 0x000fe200078e38ff */
[----:B-1----:R-:W-:-:S04]  /*07f0*/  IMAD.WIDE.U32 R68, R69, 0x4, R12 ;  /* 0x0000000445447825 */ /* 0x002fc800078e000c */
[----:B------:R-:W5:Y:S04]  /*0800*/  LDG.E.CONSTANT R24, desc[UR8][R16.64+0x15700] ;  /* 0x0157000810187981 */ /* 0x000f68000c1e9900 */
[----:B------:R0:W5:Y:S04]  /*0810*/  LDG.E.CONSTANT R26, desc[UR8][R16.64+0x16f80] ;  /* 0x016f8008101a7981 */ /* 0x000168000c1e9900 */
[----:B------:R1:W5:Y:S01]  /*0820*/  LDG.E.CONSTANT R69, desc[UR8][R68.64] ;  /* 0x0000000844457981 */ /* 0x000362000c1e9900 */
[----:B0-----:R-:W-:-:S04]  /*0830*/  IMAD.WIDE.U32 R16, R25, 0x4, R12 ;  /* 0x0000000419107825 */ /* 0x001fc800078e000c */
[C---:B------:R-:W-:Y:S01]  /*0840*/  IMAD R25, R57.reuse, 0x80, R6 ;  /* 0x0000008039197824 */ /* 0x040fe200078e0206 */
[----:B------:R-:W5:Y:S01]  /*0850*/  LDG.E.CONSTANT R63, desc[UR8][R16.64] ;  /* 0x00000008103f7981 */ /* 0x000f62000c1e9900 */
[----:B-1----:R-:W-:-:S03]  /*0860*/  IMAD R68, R57, 0x80, R40 ;  /* 0x0000008039447824 */ /* 0x002fc600078e0228 */
[----:B--2---:R0:W-:Y:S04]  /*0870*/  STS [R61], R14 ;  /* 0x0000000e3d007388 */ /* 0x0041e80000000800 */
[----:B---3--:R1:W-:Y:S01]  /*0880*/  STS [R61+0xa80], R28 ;  /* 0x000a801c3d007388 */ /* 0x0083e20000000800 */
[----:B0-----:R-:W-:-:S05]  /*0890*/  IMAD.WIDE.U32 R14, R15, 0x4, R12 ;  /* 0x000000040f0e7825 */ /* 0x001fca00078e000c */
[----:B-1----:R0:W2:Y:S04]  /*08a0*/  LDG.E.CONSTANT R28, desc[UR8][R14.64] ;  /* 0x000000080e1c7981 */ /* 0x0020a8000c1e9900 */
[----:B----4-:R1:W-:Y:S01]  /*08b0*/  STS [R61+0x700], R20 ;  /* 0x000700143d007388 */ /* 0x0103e20000000800 */
[----:B0-----:R-:W-:-:S03]  /*08c0*/  IMAD.WIDE.U32 R14, R25, 0x4, R12 ;  /* 0x00000004190e7825 */ /* 0x001fc600078e000c */
[----:B-----5:R0:W-:Y:S01]  /*08d0*/  STS [R61+0x1180], R66 ;  /* 0x001180423d007388 */ /* 0x0201e20000000800 */
[----:B-1----:R-:W-:-:S03]  /*08e0*/  LEA R20, R57, R39, 0x7 ;  /* 0x0000002739147211 */ /* 0x002fc600078e38ff */
[----:B------:R1:W3:Y:S04]  /*08f0*/  LDG.E.CONSTANT R25, desc[UR8][R14.64] ;  /* 0x000000080e197981 */ /* 0x0002e8000c1e9900 */
[----:B------:R4:W-:Y:S01]  /*0900*/  STS [R61+0x1500], R19 ;  /* 0x001500133d007388 */ /* 0x0009e20000000800 */
[C---:B0-----:R-:W-:Y:S01]  /*0910*/  LEA R66, R57.reuse, R7, 0x7 ;  /* 0x0000000739427211 */ /* 0x041fe200078e38ff */
[--C-:B-1----:R-:W-:Y:S01]  /*0920*/  IMAD.WIDE.U32 R14, R68, 0x4, R12.reuse ;  /* 0x00000004440e7825 */ /* 0x102fe200078e000c */
[C---:B------:R-:W-:Y:S01]  /*0930*/  LEA R68, R57.reuse, R49, 0x7 ;  /* 0x0000003139447211 */ /* 0x040fe200078e38ff */
[----:B------:R0:W-:Y:S01]  /*0940*/  STS [R61+0x1880], R21 ;  /* 0x001880153d007388 */ /* 0x0001e20000000800 */
[----:B----4-:R-:W-:Y:S01]  /*0950*/  LEA R19, R57, R48, 0x7 ;  /* 0x0000003039137211 */ /* 0x010fe200078e38ff */
[----:B------:R-:W-:-:S02]  /*0960*/  IMAD.WIDE.U32 R16, R66, 0x4, R12 ;  /* 0x0000000442107825 */ /* 0x000fc400078e000c */
[----:B------:R1:W-:Y:S04]  /*0970*/  STS [R61+0x380], R18 ;  /* 0x000380123d007388 */ /* 0x0003e80000000800 */
[----:B------:R4:W5:Y:S01]  /*0980*/  LDG.E.CONSTANT R66, desc[UR8][R14.64] ;  /* 0x000000080e427981 */ /* 0x000962000c1e9900 */
[----:B0-----:R-:W-:-:S03]  /*0990*/  IMAD.WIDE.U32 R20, R20, 0x4, R12 ;  /* 0x0000000414147825 */ /* 0x001fc600078e000c */
[----:B------:R0:W-:Y:S01]  /*09a0*/  STS [R61+0xe00], R64 ;  /* 0x000e00403d007388 */ /* 0x0001e20000000800 */
[----:B-1----:R-:W-:-:S03]  /*09b0*/  IMAD.WIDE.U32 R18, R19, 0x4, R12 ;  /* 0x0000000413127825 */ /* 0x002fc600078e000c */
[----:B------:R-:W5:Y:S01]  /*09c0*/  LDG.E.CONSTANT R21, desc[UR8][R20.64] ;  /* 0x0000000814157981 */ /* 0x000f62000c1e9900 */
[--C-:B----4-:R-:W-:Y:S01]  /*09d0*/  IMAD.WIDE.U32 R14, R68, 0x4, R12.reuse ;  /* 0x00000004440e7825 */ /* 0x110fe200078e000c */
[C---:B------:R-:W-:Y:S02]  /*09e0*/  LEA R68, R57.reuse, R8, 0x7 ;  /* 0x0000000839447211 */ /* 0x040fe400078e38ff */
[----:B------:R-:W4:Y:S04]  /*09f0*/  LDG.E.CONSTANT R17, desc[UR8][R16.64] ;  /* 0x0000000810117981 */ /* 0x000f28000c1e9900 */
[----:B0-----:R0:W4:Y:S04]  /*0a00*/  LDG.E.CONSTANT R64, desc[UR8][R18.64] ;  /* 0x0000000812407981 */ /* 0x001128000c1e9900 */
[----:B------:R1:W4:Y:S01]  /*0a10*/  LDG.E.CONSTANT R20, desc[UR8][R14.64] ;  /* 0x000000080e147981 */ /* 0x000322000c1e9900 */
[----:B0-----:R-:W-:Y:S01]  /*0a20*/  IMAD.WIDE.U32 R18, R68, 0x4, R12 ;  /* 0x0000000444127825 */ /* 0x001fe200078e000c */
[----:B------:R-:W-:-:S04]  /*0a30*/  LEA R16, R57, R41, 0x7 ;  /* 0x0000002939107211 */ /* 0x000fc800078e38ff */
[----:B------:R0:W4:Y:S01]  /*0a40*/  LDG.E.CONSTANT R68, desc[UR8][R18.64] ;  /* 0x0000000812447981 */ /* 0x000122000c1e9900 */
[----:B-1----:R-:W-:-:S03]  /*0a50*/  IMAD.WIDE.U32 R14, R16, 0x4, R12 ;  /* 0x00000004100e7825 */ /* 0x002fc600078e000c */
[----:B------:R1:W-:Y:S04]  /*0a60*/  STS [R61+0x2300], R56 ;  /* 0x002300383d007388 */ /* 0x0003e80000000800 */
[----:B------:R1:W4:Y:S01]  /*0a70*/  LDG.E.CONSTANT R16, desc[UR8][R14.64] ;  /* 0x000000080e107981 */ /* 0x000322000c1e9900 */
[C---:B0-----:R-:W-:Y:S01]  /*0a80*/  IMAD R19, R57.reuse, 0x80, R50 ;  /* 0x0000008039137824 */ /* 0x041fe200078e0232 */
[----:B-1----:R-:W-:-:S03]  /*0a90*/  LEA R56, R57, R42, 0x7 ;  /* 0x0000002a39387211 */ /* 0x002fc600078e38ff */
[--C-:B------:R-:W-:Y:S01]  /*0aa0*/  IMAD.WIDE.U32 R14, R19, 0x4, R12.reuse ;  /* 0x00000004130e7825 */ /* 0x100fe200078e000c */
[----:B------:R-:W-:Y:S01]  /*0ab0*/  LEA R19, R57, R9, 0x7 ;  /* 0x0000000939137211 */ /* 0x000fe200078e38ff */
[----:B------:R0:W-:Y:S04]  /*0ac0*/  STS [R61+0x1c00], R22 ;  /* 0x001c00163d007388 */ /* 0x0001e80000000800 */
[--C-:B------:R-:W-:Y:S01]  /*0ad0*/  IMAD.WIDE.U32 R18, R19, 0x4, R12.reuse ;  /* 0x0000000413127825 */ /* 0x100fe200078e000c */
[----:B------:R1:W-:Y:S04]  /*0ae0*/  STS [R61+0x2680], R34 ;  /* 0x002680223d007388 */ /* 0x0003e80000000800 */
[----:B0-----:R0:W4:Y:S04]  /*0af0*/  LDG.E.CONSTANT R22, desc[UR8][R14.64] ;  /* 0x000000080e167981 */ /* 0x001128000c1e9900 */
[----:B------:R0:W-:Y:S04]  /*0b00*/  STS [R61+0x2a00], R30 ;  /* 0x002a001e3d007388 */ /* 0x0001e80000000800 */
[----:B-1----:R-:W4:Y:S01]  /*0b10*/  LDG.E.CONSTANT R34, desc[UR8][R18.64] ;  /* 0x0000000812227981 */ /* 0x002f22000c1e9900 */
[----:B0-----:R-:W-:-:S05]  /*0b20*/  IMAD.WIDE.U32 R14, R56, 0x4, R12 ;  /* 0x00000004380e7825 */ /* 0x001fca00078e000c */
[----:B------:R0:W4:Y:S01]  /*0b30*/  LDG.E.CONSTANT R30, desc[UR8][R14.64] ;  /* 0x000000080e1e7981 */ /* 0x000122000c1e9900 */
[----:B------:R-:W-:-:S03]  /*0b40*/  ISETP.GT.U32.AND P0, PT, R0, 0x7f, PT ;  /* 0x0000007f0000780c */ /* 0x000fc60003f04070 */
[----:B------:R1:W-:Y:S01]  /*0b50*/  STS [R61+0x2d80], R32 ;  /* 0x002d80203d007388 */ /* 0x0003e20000000800 */
[----:B------:R-:W-:-:S03]  /*0b60*/  IMAD R56, R57, 0x80, R10 ;  /* 0x0000008039387824 */ /* 0x000fc600078e020a */
[----:B------:R0:W-:Y:S01]  /*0b70*/  STS [R61+0x1f80], R62 ;  /* 0x001f803e3d007388 */ /* 0x0001e20000000800 */
[C---:B-1----:R-:W-:Y:S01]  /*0b80*/  LEA R32, R57.reuse, R51, 0x7 ;  /* 0x0000003339207211 */ /* 0x042fe200078e38ff */
[----:B0-----:R-:W-:Y:S01]  /*0b90*/  IMAD.WIDE.U32 R14, R56, 0x4, R12 ;  /* 0x00000004380e7825 */ /* 0x001fe200078e000c */
[----:B------:R-:W-:-:S03]  /*0ba0*/  LEA R62, R57, R43, 0x7 ;  /* 0x0000002b393e7211 */ /* 0x000fc600078e38ff */
[----:B------:R-:W-:Y:S01]  /*0bb0*/  IMAD.WIDE.U32 R18, R32, 0x4, R12 ;  /* 0x0000000420127825 */ /* 0x000fe200078e000c */
[----:B------:R0:W4:Y:S04]  /*0bc0*/  LDG.E.CONSTANT R56, desc[UR8][R14.64] ;  /* 0x000000080e387981 */ /* 0x000128000c1e9900 */
[----:B------:R1:W4:Y:S04]  /*0bd0*/  LDG.E.CONSTANT R32, desc[UR8][R18.64] ;  /* 0x0000000812207981 */ /* 0x000328000c1e9900 */
[----:B------:R-:W-:Y:S01]  /*0be0*/  STS [R61+0x3100], R24 ;  /* 0x003100183d007388 */ /* 0x000fe20000000800 */
[----:B0-----:R-:W-:Y:S01]  /*0bf0*/  IMAD R15, R57, 0x80, R52 ;  /* 0x00000080390f7824 */ /* 0x001fe200078e0234 */
[----:B------:R-:W-:-:S02]  /*0c00*/  @!P0 IADD3 R14, PT, PT, R5, R0, RZ ;  /* 0x00000000050e8210 */ /* 0x000fc40007ffe0ff */
[----:B------:R0:W-:Y:S01]  /*0c10*/  STS [R61+0x3480], R26 ;  /* 0x0034801a3d007388 */ /* 0x0001e20000000800 */
[----:B-1----:R-:W-:-:S03]  /*0c20*/  IMAD.WIDE.U32 R18, R62, 0x4, R12 ;  /* 0x000000043e127825 */ /* 0x002fc600078e000c */
[----:B------:R1:W-:Y:S01]  /*0c30*/  STS [R2+UR5+0xa80], R63 ;  /* 0x000a803f02007988 */ /* 0x0003e20008000805 */
[C---:B------:R-:W-:Y:S02]  /*0c40*/  @!P0 LEA R62, R57.reuse, R14, 0x7 ;  /* 0x0000000e393e8211 */ /* 0x040fe400078e38ff */
[C---:B0-----:R-:W-:Y:S01]  /*0c50*/  LEA R61, R57.reuse, R11, 0x7 ;  /* 0x0000000b393d7211 */ /* 0x041fe200078e38ff */
[----:B------:R0:W-:Y:S04]  /*0c60*/  STS [R2+UR5+0x700], R69 ;  /* 0x0007004502007988 */ /* 0x0001e80008000805 */
[----:B-1----:R1:W4:Y:S01]  /*0c70*/  LDG.E.CONSTANT R63, desc[UR8][R18.64] ;  /* 0x00000008123f7981 */ /* 0x002322000c1e9900 */
[C---:B------:R-:W-:Y:S02]  /*0c80*/  LEA R24, R57.reuse, R53, 0x7 ;  /* 0x0000003539187211 */ /* 0x040fe400078e38ff */
[----:B0-----:R-:W-:Y:S01]  /*0c90*/  LEA R69, R57, R44, 0x7 ;  /* 0x0000002c39457211 */ /* 0x001fe200078e38ff */
[----:B-1----:R-:W-:-:S04]  /*0ca0*/  IMAD.WIDE.U32 R18, R15, 0x4, R12 ;  /* 0x000000040f127825 */ /* 0x002fc800078e000c */
[--C-:B------:R-:W-:Y:S02]  /*0cb0*/  IMAD.WIDE.U32 R14, R61, 0x4, R12.reuse ;  /* 0x000000043d0e7825 */ /* 0x100fe400078e000c */
[----:B------:R0:W4:Y:S02]  /*0cc0*/  LDG.E.CONSTANT R61, desc[UR8][R18.64] ;  /* 0x00000008123d7981 */ /* 0x000124000c1e9900 */
[--C-:B0-----:R-:W-:Y:S02]  /*0cd0*/  IMAD.WIDE.U32 R18, R69, 0x4, R12.reuse ;  /* 0x0000000445127825 */ /* 0x101fe400078e000c */
[----:B------:R0:W4:Y:S04]  /*0ce0*/  LDG.E.CONSTANT R69, desc[UR8][R14.64] ;  /* 0x000000080e457981 */ /* 0x000128000c1e9900 */
[----:B------:R1:W4:Y:S01]  /*0cf0*/  LDG.E.CONSTANT R26, desc[UR8][R18.64] ;  /* 0x00000008121a7981 */ /* 0x000322000c1e9900 */
[----:B0-----:R-:W-:Y:S01]  /*0d00*/  IMAD.WIDE.U32 R14, R24, 0x4, R12 ;  /* 0x00000004180e7825 */ /* 0x001fe200078e000c */
[----:B-1----:R-:W-:-:S05]  /*0d10*/  LEA R19, R57, R37, 0x7 ;  /* 0x0000002539137211 */ /* 0x002fca00078e38ff */
[----:B------:R-:W-:-:S06]  /*0d20*/  IMAD.WIDE.U32 R18, R19, 0x4, R12 ;  /* 0x0000000413127825 */ /* 0x000fcc00078e000c */
[----:B------:R-:W4:Y:S04]  /*0d30*/  LDG.E.CONSTANT R19, desc[UR8][R18.64] ;  /* 0x0000000812137981 */ /* 0x000f28000c1e9900 */
[----:B--2---:R-:W-:Y:S04]  /*0d40*/  STS [R2+UR5+0x380], R28 ;  /* 0x0003801c02007988 */ /* 0x004fe80008000805 */
[----:B---3--:R0:W-:Y:S02]  /*0d50*/  STS [R2+UR5+0x1180], R25 ;  /* 0x0011801902007988 */ /* 0x0081e40008000805 */
[----:B0-----:R-:W-:-:S04]  /*0d60*/  IMAD R25, R57, 0x80, R36 ;  /* 0x0000008039197824 */ /* 0x001fc800078e0224 */
[----:B------:R-:W-:-:S05]  /*0d70*/  IMAD.WIDE.U32 R24, R25, 0x4, R12 ;  /* 0x0000000419187825 */ /* 0x000fca00078e000c */
[----:B------:R-:W2:Y:S04]  /*0d80*/  LDG.E.CONSTANT R28, desc[UR8][R24.64] ;  /* 0x00000008181c7981 */ /* 0x000ea8000c1e9900 */
[----:B-----5:R0:W-:Y:S04]  /*0d90*/  STS [R2+UR5+0x1500], R21 ;  /* 0x0015001502007988 */ /* 0x0201e80008000805 */
[----:B----4-:R1:W-:Y:S01]  /*0da0*/  STS [R2+UR5+0x1f80], R17 ;  /* 0x001f801102007988 */ /* 0x0103e20008000805 */
[----:B0-----:R-:W-:-:S03]  /*0db0*/  LEA R21, R57, R45, 0x7 ;  /* 0x0000002d39157211 */ /* 0x001fc600078e38ff */
[----:B------:R0:W-:Y:S04]  /*0dc0*/  STS [R2+UR5+0x1880], R64 ;  /* 0x0018804002007988 */ /* 0x0001e80008000805 */
[----:B-1----:R1:W3:Y:S04]  /*0dd0*/  LDG.E.CONSTANT R17, desc[UR8][R14.64] ;  /* 0x000000080e117981 */ /* 0x0022e8000c1e9900 */
[----:B------:R4:W-:Y:S01]  /*0de0*/  STS [R2+UR5+0x2680], R20 ;  /* 0x0026801402007988 */ /* 0x0009e20008000805 */
[----:B0-----:R-:W-:-:S03]  /*0df0*/  LEA R64, R57, R54, 0x7 ;  /* 0x0000003639407211 */ /* 0x001fc600078e38ff */
[----:B------:R0:W-:Y:S01]  /*0e00*/  STS [R2+UR5+0x2d80], R68 ;  /* 0x002d804402007988 */ /* 0x0001e20008000805 */
[----:B-1----:R-:W-:Y:S02]  /*0e10*/  IMAD R15, R57, 0x80, R46 ;  /* 0x00000080390f7824 */ /* 0x002fe400078e022e */
[----:B----4-:R-:W-:Y:S01]  /*0e20*/  IMAD.WIDE.U32 R20, R21, 0x4, R12 ;  /* 0x0000000415147825 */ /* 0x010fe200078e000c */
[----:B0-----:R-:W-:-:S03]  /*0e30*/  SHF.L.U32 R68, R0, 0x2, RZ ;  /* 0x0000000200447819 */ /* 0x001fc600000006ff */
[----:B------:R-:W-:-:S04]  /*0e40*/  IMAD.WIDE.U32 R14, R15, 0x4, R12 ;  /* 0x000000040f0e7825 */ /* 0x000fc800078e000c */
[----:B------:R-:W-:Y:S02]  /*0e50*/  IMAD.WIDE.U32 R24, R64, 0x4, R12 ;  /* 0x0000000440187825 */ /* 0x000fe400078e000c */
[----:B------:R0:W4:Y:S04]  /*0e60*/  LDG.E.CONSTANT R64, desc[UR8][R20.64] ;  /* 0x0000000814407981 */ /* 0x000128000c1e9900 */
[----:B------:R1:W5:Y:S01]  /*0e70*/  LDG.E.CONSTANT R15, desc[UR8][R14.64] ;  /* 0x000000080e0f7981 */ /* 0x000362000c1e9900 */
[----:B0-----:R-:W-:Y:S02]  /*0e80*/  LOP3.LUT R21, R68, 0x200, RZ, 0xc0, !PT ;  /* 0x0000020044157812 */ /* 0x001fe400078ec0ff */
[----:B------:R-:W-:Y:S02]  /*0e90*/  LEA R68, R57, R55, 0x7 ;  /* 0x0000003739447211 */ /* 0x000fe400078e38ff */
[----:B-1----:R-:W-:-:S03]  /*0ea0*/  LOP3.LUT R14, R21, 0x7f, R0, 0xf8, !PT ;  /* 0x0000007f150e7812 */ /* 0x002fc600078ef800 */
[--C-:B------:R-:W-:Y:S01]  /*0eb0*/  IMAD.WIDE.U32 R20, R68, 0x4, R12.reuse ;  /* 0x0000000444147825 */ /* 0x100fe200078e000c */
[----:B------:R-:W-:Y:S01]  /*0ec0*/  LOP3.LUT R68, R14, R5, RZ, 0xfc, !PT ;  /* 0x000000050e447212 */ /* 0x000fe200078efcff */
[----:B------:R0:W-:Y:S03]  /*0ed0*/  STS [R2+UR5+0x2300], R66 ;  /* 0x0023004202007988 */ /* 0x0001e60008000805 */
[----:B------:R-:W-:Y:S01]  /*0ee0*/  LEA R68, R57, R68, 0x7 ;  /* 0x0000004439447211 */ /* 0x000fe200078e38ff */
[----:B------:R-:W5:Y:S04]  /*0ef0*/  LDG.E.CONSTANT R21, desc[UR8][R20.64] ;  /* 0x0000000814157981 */ /* 0x000f68000c1e9900 */
[----:B0-----:R0:W5:Y:S04]  /*0f00*/  LDG.E.CONSTANT R66, desc[UR8][R24.64] ;  /* 0x0000000818427981 */ /* 0x001168000c1e9900 */
[----:B------:R1:W-:Y:S01]  /*0f10*/  STS [R2+UR5+0x3100], R16 ;  /* 0x0031001002007988 */ /* 0x0003e20008000805 */
[----:B0-----:R-:W-:-:S04]  /*0f20*/  @!P0 IMAD.WIDE.U32 R24, R62, 0x4, R12 ;  /* 0x000000043e188825 */ /* 0x001fc800078e000c */
[----:B------:R-:W-:Y:S01]  /*0f30*/  IMAD.WIDE.U32 R12, R68, 0x4, R12 ;  /* 0x00000004440c7825 */ /* 0x000fe200078e000c */
[----:B------:R0:W-:Y:S04]  /*0f40*/  STS [R2+UR5+0x3480], R22 ;  /* 0x0034801602007988 */ /* 0x0001e80008000805 */
[----:B------:R-:W5:Y:S04]  /*0f50*/  @!P0 LDG.E.CONSTANT R25, desc[UR8][R24.64+0x1f800] ;  /* 0x01f8000818198981 */ /* 0x000f68000c1e9900 */
[----:B------:R0:W-:Y:S04]  /*0f60*/  STS [R2+UR5+0x3b80], R34 ;  /* 0x003b802202007988 */ /* 0x0001e80008000805 */
[----:B------:R0:W-:Y:S04]  /*0f70*/  STS [R2+UR5+0x3f00], R30 ;  /* 0x003f001e02007988 */ /* 0x0001e80008000805 */
[----:B------:R-:W5:Y:S04]  /*0f80*/  LDG.E.CONSTANT R14, desc[UR8][R12.64] ;  /* 0x000000080c0e7981 */ /* 0x000f68000c1e9900 */
[----:B------:R-:W5:Y:S04]  /*0f90*/  LDG.E.CONSTANT R18, desc[UR8][R12.64+0x3800] ;  /* 0x003800080c127981 */ /* 0x000f68000c1e9900 */
[----:B------:R-:W5:Y:S04]  /*0fa0*/  LDG.E.CONSTANT R20, desc[UR8][R12.64+0x7000] ;  /* 0x007000080c147981 */ /* 0x000f68000c1e9900 */
[----:B------:R-:W5:Y:S04]  /*0fb0*/  LDG.E.CONSTANT R24, desc[UR8][R12.64+0xa800] ;  /* 0x00a800080c187981 */ /* 0x000f68000c1e9900 */
[----:B------:R-:W5:Y:S04]  /*0fc0*/  LDG.E.CONSTANT R62, desc[UR8][R12.64+0xe000] ;  /* 0x00e000080c3e7981 */ /* 0x000f68000c1e9900 */
[----:B-1----:R-:W5:Y:S04]  /*0fd0*/  LDG.E.CONSTANT R16, desc[UR8][R12.64+0x11800] ;  /* 0x011800080c107981 */ /* 0x002f68000c1e9900 */
[----:B0-----:R-:W5:Y:S04]  /*0fe0*/  LDG.E.CONSTANT R22, desc[UR8][R12.64+0x15000] ;  /* 0x015000080c167981 */ /* 0x001f68000c1e9900 */
[----:B------:R-:W5:Y:S04]  /*0ff0*/  LDG.E.CONSTANT R34, desc[UR8][R12.64+0x18800] ;  /* 0x018800080c227981 */ /* 0x000f68000c1e9900 */
[----:B------:R-:W5:Y:S04]  /*1000*/  LDG.E.CONSTANT R30, desc[UR8][R12.64+0x1c000] ;  /* 0x01c000080c1e7981 */ /* 0x000f68000c1e9900 */
[----:B------:R-:W-:Y:S04]  /*1010*/  STS [R2+UR5+0x4280], R32 ;  /* 0x0042802002007988 */ /* 0x000fe80008000805 */
[----:B------:R0:W-:Y:S04]  /*1020*/  STS [R2+UR5+0x4980], R56 ;  /* 0x0049803802007988 */ /* 0x0001e80008000805 */
[----:B------:R1:W-:Y:S04]  /*1030*/  STS [R2+UR5+0x4d00], R63 ;  /* 0x004d003f02007988 */ /* 0x0003e80008000805 */
[----:B------:R1:W-:Y:S04]  /*1040*/  STS [R2+UR5+0x5080], R61 ;  /* 0x0050803d02007988 */ /* 0x0003e80008000805 */
[----:B------:R1:W-:Y:S04]  /*1050*/  STS [R2+UR5+0x5780], R69 ;  /* 0x0057804502007988 */ /* 0x0003e80008000805 */
[----:B------:R1:W-:Y:S01]  /*1060*/  STS [R2+UR5+0x5b00], R26 ;  /* 0x005b001a02007988 */ /* 0x0003e20008000805 */
[----:B------:R-:W-:-:S03]  /*1070*/  UIADD3 UR4, UPT, UPT, UR4, 0x3800, URZ ;  /* 0x0000380004047890 */ /* 0x000fc6000fffe0ff */
[----:B------:R1:W-:Y:S01]  /*1080*/  STS [R2+UR5+0x7380], R19 ;  /* 0x0073801302007988 */ /* 0x0003e20008000805 */
[----:B------:R-:W-:Y:S01]  /*1090*/  ULEA UR4, UR6, UR4, 0x18 ;  /* 0x0000000406047291 */ /* 0x000fe2000f8ec0ff */
[----:B------:R-:W-:-:S05]  /*10a0*/  VIADD R57, R57, 0x1 ;  /* 0x0000000139397836 */ /* 0x000fca0000000000 */
[----:B0-----:R-:W-:Y:S01]  /*10b0*/  LEA R56, R59, UR4, 0xa ;  /* 0x000000043b387c11 */ /* 0x001fe2000f8e50ff */
[----:B------:R-:W-:-:S03]  /*10c0*/  UMOV UR4, 0x1c0 ;  /* 0x000001c000047882 */ /* 0x000fc60000000000 */
[----:B------:R-:W-:Y:S01]  /*10d0*/  IADD3 R56, PT, PT, R56, 0x4000, RZ ;  /* 0x0000400038387810 */ /* 0x000fe20007ffe0ff */
[----:B--2---:R1:W-:Y:S04]  /*10e0*/  STS [R2+UR5+0x6580], R28 ;  /* 0x0065801c02007988 */ /* 0x0043e80008000805 */
[----:B---3--:R1:W-:Y:S04]  /*10f0*/  STS [R2+UR5+0x5e80], R17 ;  /* 0x005e801102007988 */ /* 0x0083e80008000805 */
[----:B----4-:R1:W-:Y:S04]  /*1100*/  STS [R2+UR5+0x6900], R64 ;  /* 0x0069004002007988 */ /* 0x0103e80008000805 */
[----:B-----5:R1:W-:Y:S04]  /*1110*/  STS [R2+UR5+0x7700], R15 ;  /* 0x0077000f02007988 */ /* 0x0203e80008000805 */
[----:B------:R1:W-:Y:S04]  /*1120*/  STS [R2+UR5+0x7a80], R21 ;  /* 0x007a801502007988 */ /* 0x0003e80008000805 */
[----:B------:R1:W-:Y:S04]  /*1130*/  STS [R2+UR5+0x6c80], R66 ;  /* 0x006c804202007988 */ /* 0x0003e80008000805 */
[----:B------:R1:W-:Y:S04]  /*1140*/  @!P0 STS [R2+UR5+0x7e00], R25 ;  /* 0x007e001902008988 */ /* 0x0003e80008000805 */
[----:B------:R1:W-:Y:S04]  /*1150*/  STS [R2+UR5], R14 ;  /* 0x0000000e02007988 */ /* 0x0003e80008000805 */
[----:B------:R1:W-:Y:S04]  /*1160*/  STS [R2+UR5+0xe00], R18 ;  /* 0x000e001202007988 */ /* 0x0003e80008000805 */
[----:B------:R1:W-:Y:S04]  /*1170*/  STS [R2+UR5+0x1c00], R20 ;  /* 0x001c001402007988 */ /* 0x0003e80008000805 */
[----:B------:R1:W-:Y:S04]  /*1180*/  STS [R2+UR5+0x2a00], R24 ;  /* 0x002a001802007988 */ /* 0x0003e80008000805 */
[----:B------:R1:W-:Y:S04]  /*1190*/  STS [R2+UR5+0x3800], R62 ;  /* 0x0038003e02007988 */ /* 0x0003e80008000805 */
[----:B------:R1:W-:Y:S04]  /*11a0*/  STS [R2+UR5+0x4600], R16 ;  /* 0x0046001002007988 */ /* 0x0003e80008000805 */
[----:B------:R1:W-:Y:S04]  /*11b0*/  STS [R2+UR5+0x5400], R22 ;  /* 0x0054001602007988 */ /* 0x0003e80008000805 */
[----:B------:R1:W-:Y:S04]  /*11c0*/  STS [R2+UR5+0x6200], R34 ;  /* 0x0062002202007988 */ /* 0x0003e80008000805 */
[----:B------:R1:W-:Y:S01]  /*11d0*/  STS [R2+UR5+0x7000], R30 ;  /* 0x0070001e02007988 */ /* 0x0003e20008000805 */
[----:B------:R-:W-:Y:S01]  /*11e0*/  BAR.SYNC.DEFER_BLOCKING 0x0 ;  /* 0x0000000000007b1d */ /* 0x000fe20000010000 */
[----:B------:R-:W-:-:S13]  /*11f0*/  ISETP.NE.AND P0, PT, R57, 0x4, PT ;  /* 0x000000043900780c */ /* 0x000fda0003f05270 */
.L_x_0:
[----:B-1----:R-:W-:Y:S04]  /*1200*/  LDS R28, [R60+UR4+-0x1c0] ;  /* 0xfffe40043c1c7984 */ /* 0x002fe80008000800 */
[----:B------:R-:W0:Y:S04]  /*1210*/  LDS.128 R12, [R56+-0x4000] ;  /* 0xffc00000380c7984 */ /* 0x000e280000000c00 */
[----:B------:R-:W1:Y:S04]  /*1220*/  LDS R30, [R60+UR4+-0x188] ;  /* 0xfffe78043c1e7984 */ /* 0x000e680008000800 */
[----:B------:R-:W2:Y:S04]  /*1230*/  LDS.128 R16, [R56] ;  /* 0x0000000038107984 */ /* 0x000ea80000000c00 */
[----:B------:R-:W3:Y:S04]  /*1240*/  LDS R32, [R60+UR4+-0x150] ;  /* 0xfffeb0043c207984 */ /* 0x000ee80008000800 */
[----:B------:R-:W4:Y:S04]  /*1250*/  LDS R34, [R60+UR4+-0x118] ;  /* 0xfffee8043c227984 */ /* 0x000f280008000800 */
[----:B------:R-:W5:Y:S04]  /*1260*/  LDS R63, [R60+UR4+-0xe0] ;  /* 0xffff20043c3f7984 */ /* 0x000f680008000800 */
[----:B------:R-:W5:Y:S01]  /*1270*/  LDS R61, [R60+UR4+-0xa8] ;  /* 0xffff58043c3d7984 */ /* 0x000f620008000800 */
[----:B0-----:R-:W-:-:S03]  /*1280*/  FFMA R69, R28, R12, R23 ;  /* 0x0000000c1c457223 */ /* 0x001fc60000000017 */
[----:B------:R-:W0:Y:S01]  /*1290*/  LDS.128 R20, [R56+-0x3e00] ;  /* 0xffc2000038147984 */ /* 0x000e220000000c00 */
[----:B-1----:R-:W-:-:S03]  /*12a0*/  FFMA R12, R12, R30, R27 ;  /* 0x0000001e0c0c7223 */ /* 0x002fc6000000001b */
[----:B------:R-:W1:Y:S01]  /*12b0*/  LDS.128 R24, [R56+0x200] ;  /* 0x0002000038187984 */ /* 0x000e620000000c00 */
[-C--:B--2---:R-:W-:Y:S01]  /*12c0*/  FFMA R62, R28, R16.reuse, R29 ;  /* 0x000000101c3e7223 */ /* 0x084fe2000000001d */
[----:B------:R-:W-:Y:S01]  /*12d0*/  FFMA R16, R30, R16, R35 ;  /* 0x000000101e107223 */ /* 0x000fe20000000023 */
[-C--:B---3--:R-:W-:Y:S01]  /*12e0*/  FFMA R64, R32, R13.reuse, R69 ;  /* 0x0000000d20407223 */ /* 0x088fe20000000045 */
[----:B----4-:R-:W-:Y:S01]  /*12f0*/  FFMA R66, R34, R13, R12 ;  /* 0x0000000d22427223 */ /* 0x010fe2000000000c */
[-C--:B------:R-:W-:Y:S01]  /*1300*/  FFMA R13, R32, R17.reuse, R62 ;  /* 0x00000011200d7223 */ /* 0x080fe2000000003e */
[----:B------:R-:W-:Y:S01]  /*1310*/  FFMA R17, R34, R17, R16 ;  /* 0x0000001122117223 */ /* 0x000fe20000000010 */
[C---:B-----5:R-:W-:Y:S02]  /*1320*/  FFMA R12, R63.reuse, R14, R64 ;  /* 0x0000000e3f0c7223 */ /* 0x060fe40000000040 */
[-C--:B------:R-:W-:Y:S02]  /*1330*/  FFMA R16, R63, R18.reuse, R13 ;  /* 0x000000123f107223 */ /* 0x080fe4000000000d */
[----:B------:R-:W2:Y:S01]  /*1340*/  LDS R13, [R60+UR4+-0x38] ;  /* 0xffffc8043c0d7984 */ /* 0x000ea20008000800 */
[C---:B------:R-:W-:Y:S01]  /*1350*/  FFMA R18, R61.reuse, R18, R17 ;  /* 0x000000123d127223 */ /* 0x040fe20000000011 */
[----:B------:R-:W-:-:S02]  /*1360*/  FFMA R14, R61, R14, R66 ;  /* 0x0000000e3d0e7223 */ /* 0x000fc40000000042 */
[----:B------:R-:W3:Y:S01]  /*1370*/  LDS R17, [R60+UR4+-0x70] ;  /* 0xffff90043c117984 */ /* 0x000ee20008000800 */
[-C--:B0-----:R-:W-:Y:S01]  /*1380*/  FFMA R31, R28, R20.reuse, R31 ;  /* 0x000000141c1f7223 */ /* 0x081fe2000000001f */
[----:B------:R-:W-:Y:S01]  /*1390*/  FFMA R65, R30, R20, R65 ;  /* 0x000000141e417223 */ /* 0x000fe20000000041 */
[-C--:B-1----:R-:W-:Y:S01]  /*13a0*/  FFMA R64, R28, R24.reuse, R33 ;  /* 0x000000181c407223 */ /* 0x082fe20000000021 */
[----:B------:R-:W-:Y:S01]  /*13b0*/  FFMA R24, R30, R24, R67 ;  /* 0x000000181e187223 */ /* 0x000fe20000000043 */
[-C--:B------:R-:W-:Y:S01]  /*13c0*/  FFMA R20, R32, R21.reuse, R31 ;  /* 0x0000001520147223 */ /* 0x080fe2000000001f */
[----:B------:R-:W-:Y:S01]  /*13d0*/  FFMA R62, R34, R21, R65 ;  /* 0x00000015223e7223 */ /* 0x000fe20000000041 */
[-C--:B------:R-:W-:Y:S01]  /*13e0*/  FFMA R64, R32, R25.reuse, R64 ;  /* 0x0000001920407223 */ /* 0x080fe20000000040 */
[----:B------:R-:W-:Y:S01]  /*13f0*/  FFMA R66, R34, R25, R24 ;  /* 0x0000001922427223 */ /* 0x000fe20000000018 */
[----:B------:R-:W-:Y:S01]  /*1400*/  LDS R21, [R60+UR4] ;  /* 0x000000043c157984 */ /* 0x000fe20008000800 */
[-C--:B------:R-:W-:Y:S01]  /*1410*/  FFMA R24, R63, R22.reuse, R20 ;  /* 0x000000163f187223 */ /* 0x080fe20000000014 */
[C---:B------:R-:W-:Y:S01]  /*1420*/  FFMA R62, R61.reuse, R22, R62 ;  /* 0x000000163d3e7223 */ /* 0x040fe2000000003e */
[-C--:B------:R-:W-:Y:S01]  /*1430*/  FFMA R66, R61, R26.reuse, R66 ;  /* 0x0000001a3d427223 */ /* 0x080fe20000000042 */
[----:B------:R-:W0:Y:S01]  /*1440*/  LDS.128 R28, [R56+-0x3ff0] ;  /* 0xffc01000381c7984 */ /* 0x000e220000000c00 */
[----:B------:R-:W-:-:S03]  /*1450*/  FFMA R64, R63, R26, R64 ;  /* 0x0000001a3f407223 */ /* 0x000fc60000000040 */
[----:B------:R-:W1:Y:S01]  /*1460*/  LDS R25, [R60+UR4+0x38] ;  /* 0x000038043c197984 */ /* 0x000e620008000800 */
[----:B--2---:R-:W-:-:S03]  /*1470*/  FFMA R26, R13, R23, R62 ;  /* 0x000000170d1a7223 */ /* 0x004fc6000000003e */
[----:B------:R-:W2:Y:S01]  /*1480*/  LDS R20, [R60+UR4+0x70] ;  /* 0x000070043c147984 */ /* 0x000ea20008000800 */
[C---:B------:R-:W-:Y:S01]  /*1490*/  FFMA R18, R13.reuse, R19, R18 ;  /* 0x000000130d127223 */ /* 0x040fe20000000012 */
[----:B------:R-:W-:Y:S01]  /*14a0*/  FFMA R62, R13, R27, R66 ;  /* 0x0000001b0d3e7223 */ /* 0x000fe20000000042 */
[-C--:B---3--:R-:W-:Y:S01]  /*14b0*/  FFMA R12, R17, R15.reuse, R12 ;  /* 0x0000000f110c7223 */ /* 0x088fe2000000000c */
[----:B------:R-:W3:Y:S01]  /*14c0*/  LDS R22, [R60+UR4+0xa8] ;  /* 0x0000a8043c167984 */ /* 0x000ee20008000800 */
[----:B------:R-:W-:Y:S01]  /*14d0*/  FFMA R15, R13, R15, R14 ;  /* 0x0000000f0d0f7223 */ /* 0x000fe2000000000e */
[C---:B------:R-:W-:Y:S01]  /*14e0*/  FFMA R16, R17.reuse, R19, R16 ;  /* 0x0000001311107223 */ /* 0x040fe20000000010 */
[C---:B------:R-:W-:Y:S01]  /*14f0*/  FFMA R61, R17.reuse, R27, R64 ;  /* 0x0000001b113d7223 */ /* 0x040fe20000000040 */
[----:B------:R-:W4:Y:S01]  /*1500*/  LDS.128 R32, [R56+0x10] ;  /* 0x0000100038207984 */ /* 0x000f220000000c00 */
[----:B------:R-:W-:-:S03]  /*1510*/  FFMA R24, R17, R23, R24 ;  /* 0x0000001711187223 */ /* 0x000fc60000000018 */
[----:B------:R-:W5:Y:S04]  /*1520*/  LDS R65, [R60+UR4+0xe0] ;  /* 0x0000e0043c417984 */ /* 0x000f680008000800 */
[----:B------:R-:W5:Y:S04]  /*1530*/  LDS R63, [R60+UR4+0x118] ;  /* 0x000118043c3f7984 */ /* 0x000f680008000800 */
[----:B------:R-:W5:Y:S01]  /*1540*/  LDS R64, [R60+UR4+0x150] ;  /* 0x000150043c407984 */ /* 0x000f620008000800 */
[----:B0-----:R-:W-:Y:S01]  /*1550*/  FFMA R13, R21, R28, R12 ;  /* 0x0000001c150d7223 */ /* 0x001fe2000000000c */
[----:B-1----:R-:W-:-:S02]  /*1560*/  FFMA R15, R28, R25, R15 ;  /* 0x000000191c0f7223 */ /* 0x002fc4000000000f */
[----:B------:R-:W0:Y:S01]  /*1570*/  LDS R28, [R60+UR4+0x188] ;  /* 0x000188043c1c7984 */ /* 0x000e220008000800 */
[----:B------:R-:W-:Y:S01]  /*1580*/  UIADD3 UR4, UPT, UPT, UR4, 0x380, URZ ;  /* 0x0000038004047890 */ /* 0x000fe2000fffe0ff */
[----:B--2---:R-:W-:-:S03]  /*1590*/  FFMA R66, R20, R29, R13 ;  /* 0x0000001d14427223 */ /* 0x004fc6000000000d */
[----:B------:R-:W-:Y:S01]  /*15a0*/  UISETP.NE.AND UP0, UPT, UR4, 0x39c0, UPT ;  /* 0x000039c00400788c */ /* 0x000fe2000bf05270 */
[----:B---3--:R-:W-:Y:S02]  /*15b0*/  FFMA R68, R22, R29, R15 ;  /* 0x0000001d16447223 */ /* 0x008fe4000000000f */
[----:B------:R-:W1:Y:S01]  /*15c0*/  LDS.128 R12, [R56+-0x3df0] ;  /* 0xffc21000380c7984 */ /* 0x000e620000000c00 */
[-C--:B----4-:R-:W-:Y:S01]  /*15d0*/  FFMA R23, R21, R32.reuse, R16 ;  /* 0x0000002015177223 */ /* 0x090fe20000000010 */
[----:B------:R-:W-:Y:S02]  /*15e0*/  FFMA R27, R25, R32, R18 ;  /* 0x00000020191b7223 */ /* 0x000fe40000000012 */
[----:B------:R2:W3:Y:S01]  /*15f0*/  LDS.128 R16, [R56+0x210] ;  /* 0x0002100038107984 */ /* 0x0004e20000000c00 */
[-C--:B------:R-:W-:Y:S01]  /*1600*/  FFMA R23, R20, R33.reuse, R23 ;  /* 0x0000002114177223 */ /* 0x080fe20000000017 */
[----:B------:R-:W-:Y:S01]  /*1610*/  FFMA R27, R22, R33, R27 ;  /* 0x00000021161b7223 */ /* 0x000fe2000000001b */
[-C--:B-----5:R-:W-:Y:S01]  /*1620*/  FFMA R29, R65, R30.reuse, R66 ;  /* 0x0000001e411d7223 */ /* 0x0a0fe20000000042 */
[----:B------:R-:W-:Y:S01]  /*1630*/  FFMA R33, R63, R30, R68 ;  /* 0x0000001e3f217223 */ /* 0x000fe20000000044 */
[-C--:B------:R-:W-:Y:S01]  /*1640*/  FFMA R30, R65, R34.reuse, R23 ;  /* 0x00000022411e7223 */ /* 0x080fe20000000017 */
[----:B------:R-:W-:Y:S01]  /*1650*/  FFMA R34, R63, R34, R27 ;  /* 0x000000223f227223 */ /* 0x000fe2000000001b */
[----:B--2---:R-:W-:Y:S01]  /*1660*/  IADD3 R56, PT, PT, R56, 0x20, RZ ;  /* 0x0000002038387810 */ /* 0x004fe20007ffe0ff */
[C---:B------:R-:W-:Y:S01]  /*1670*/  FFMA R23, R64.reuse, R31, R29 ;  /* 0x0000001f40177223 */ /* 0x040fe2000000001d */
[----:B------:R-:W-:Y:S01]  /*1680*/  FFMA R29, R64, R35, R30 ;  /* 0x00000023401d7223 */ /* 0x000fe2000000001e */
[C---:B0-----:R-:W-:Y:S01]  /*1690*/  FFMA R27, R28.reuse, R31, R33 ;  /* 0x0000001f1c1b7223 */ /* 0x041fe20000000021 */
[----:B------:R-:W-:Y:S01]  /*16a0*/  FFMA R35, R28, R35, R34 ;  /* 0x000000231c237223 */ /* 0x000fe20000000022 */
[-C--:B-1----:R-:W-:Y:S01]  /*16b0*/  FFMA R31, R21, R12.reuse, R24 ;  /* 0x0000000c151f7223 */ /* 0x082fe20000000018 */
[----:B------:R-:W-:Y:S01]  /*16c0*/  FFMA R33, R25, R12, R26 ;  /* 0x0000000c19217223 */ /* 0x000fe2000000001a */
[-C--:B---3--:R-:W-:Y:S01]  /*16d0*/  FFMA R12, R21, R16.reuse, R61 ;  /* 0x00000010150c7223 */ /* 0x088fe2000000003d */
[----:B------:R-:W-:Y:S01]  /*16e0*/  FFMA R62, R25, R16, R62 ;  /* 0x00000010193e7223 */ /* 0x000fe2000000003e */
[-C--:B------:R-:W-:Y:S01]  /*16f0*/  FFMA R16, R20, R13.reuse, R31 ;  /* 0x0000000d14107223 */ /* 0x080fe2000000001f */
        /* <DEDUP_REMOVED lines=11> */
[----:B------:R-:W-:Y:S06]  /*17b0*/  BRA.U UP0, `(.L_x_0) ;  /* 0xfffffff900907547 */ /* 0x000fec000b83ffff */
[----:B------:R-:W-:Y:S05]  /*17c0*/  @P0 BRA `(.L_x_1) ;  /* 0xffffffec00940947 */ /* 0x000fea000383ffff */
[----:B------:R-:W0:Y:S01]  /*17d0*/  LDC.64 R4, c[0x0][0x398] ;  /* 0x0000e600ff047b82 */ /* 0x000e220000000a00 */
[----:B------:R-:W-:Y:S02]  /*17e0*/  SHF.L.U32 R2, R3, 0x6, RZ ;  /* 0x0000000603027819 */ /* 0x000fe400000006ff */
[----:B------:R-:W-:-:S04]  /*17f0*/  SHF.L.U32 R7, R59, 0x1, RZ ;  /* 0x000000013b077819 */ /* 0x000fc800000006ff */
[----:B------:R-:W-:-:S05]  /*1800*/  LOP3.LUT R7, R7, R2, RZ, 0xfc, !PT ;  /* 0x0000000207077212 */ /* 0x000fca00078efcff */
[----:B0-----:R-:W-:-:S05]  /*1810*/  IMAD.WIDE.U32 R4, R7, 0x4, R4 ;  /* 0x0000000407047825 */ /* 0x001fca00078e0004 */
[----:B------:R-:W2:Y:S04]  /*1820*/  LDG.E.CONSTANT R6, desc[UR8][R4.64] ;  /* 0x0000000804067981 */ /* 0x000ea8000c1e9900 */
[----:B------:R-:W3:Y:S04]  /*1830*/  LDG.E.CONSTANT R8, desc[UR8][R4.64+0x80] ;  /* 0x0000800804087981 */ /* 0x000ee8000c1e9900 */
[----:B------:R-:W4:Y:S04]  /*1840*/  LDG.E.CONSTANT R10, desc[UR8][R4.64+0x4] ;  /* 0x00000408040a7981 */ /* 0x000f28000c1e9900 */
[----:B------:R0:W5:Y:S01]  /*1850*/  LDG.E.CONSTANT R12, desc[UR8][R4.64+0x84] ;  /* 0x00008408040c7981 */ /* 0x000162000c1e9900 */
[----:B------:R-:W-:-:S04]  /*1860*/  LOP3.LUT R2, R0, 0xffff, RZ, 0xc0, !PT ;  /* 0x0000ffff00027812 */ /* 0x000fc800078ec0ff */
[----:B------:R-:W-:-:S04]  /*1870*/  SHF.R.U32.HI R2, RZ, 0x1, R2 ;  /* 0x00000001ff027819 */ /* 0x000fc80000011602 */
[----:B------:R-:W-:-:S05]  /*1880*/  PRMT R2, R2, 0x9910, RZ ;  /* 0x0000991002027816 */ /* 0x000fca00000000ff */
[----:B------:R-:W-:-:S05]  /*1890*/  IMAD R2, R2, 0x93, RZ ;  /* 0x0000009302027824 */ /* 0x000fca00078e02ff */
[----:B------:R-:W-:-:S04]  /*18a0*/  LOP3.LUT R2, R2, 0xffff, RZ, 0xc0, !PT ;  /* 0x0000ffff02027812 */ /* 0x000fc800078ec0ff */
[----:B------:R-:W-:-:S04]  /*18b0*/  SHF.R.U32.HI R2, RZ, 0xa, R2 ;  /* 0x0000000aff027819 */ /* 0x000fc80000011602 */
[----:B------:R-:W-:-:S05]  /*18c0*/  PRMT R2, R2, 0x9910, RZ ;  /* 0x0000991002027816 */ /* 0x000fca00000000ff */
[----:B------:R-:W-:-:S04]  /*18d0*/  IMAD R2, R2, 0xe, RZ ;  /* 0x0000000e02027824 */ /* 0x000fc800078e02ff */
[----:B------:R-:W-:-:S05]  /*18e0*/  IMAD.MOV R2, RZ, RZ, -R2 ;  /* 0x000000ffff027224 */ /* 0x000fca00078e0a02 */
[----:B0-----:R-:W-:-:S04]  /*18f0*/  PRMT R5, R2, 0x7710, RZ ;  /* 0x0000771002057816 */ /* 0x001fc800000000ff */
[----:B------:R-:W-:Y:S02]  /*1900*/  IADD3 R2, PT, PT, R5, R0, RZ ;  /* 0x0000000005027210 */ /* 0x000fe40007ffe0ff */
[----:B------:R-:W-:Y:S01]  /*1910*/  LOP3.LUT R0, R0, 0x1, RZ, 0xc0, !PT ;  /* 0x0000000100007812 */ /* 0x000fe200078ec0ff */
[----:B------:R-:W0:Y:S01]  /*1920*/  LDC.64 R4, c[0x0][0x390] ;  /* 0x0000e400ff047b82 */ /* 0x000e220000000a00 */
[----:B------:R-:W-:-:S03]  /*1930*/  LOP3.LUT R2, R2, 0xfe, RZ, 0xc0, !PT ;  /* 0x000000fe02027812 */ /* 0x000fc600078ec0ff */
[----:B------:R-:W-:Y:S01]  /*1940*/  IMAD R3, R3, 0x3100, R0 ;  /* 0x0000310003037824 */ /* 0x000fe200078e0200 */
[----:B------:R-:W-:-:S04]  /*1950*/  SHF.R.U32.HI R2, RZ, 0x1, R2 ;  /* 0x00000001ff027819 */ /* 0x000fc80000011602 */
[----:B------:R-:W-:Y:S02]  /*1960*/  PRMT R2, R2, 0x9910, RZ ;  /* 0x0000991002027816 */ /* 0x000fe400000000ff */
[----:B------:R-:W-:Y:S02]  /*1970*/  LEA R58, R58, R3, 0x1 ;  /* 0x000000033a3a7211 */ /* 0x000fe400078e08ff */
[----:B------:R-:W-:-:S03]  /*1980*/  MOV R0, R2 ;  /* 0x0000000200007202 */ /* 0x000fc60000000f00 */
[----:B------:R-:W-:Y:S02]  /*1990*/  IMAD R59, R59, 0x188, R58 ;  /* 0x000001883b3b7824 */ /* 0x000fe400078e023a */
[----:B------:R-:W-:-:S05]  /*19a0*/  IMAD R0, R0, 0xe, RZ ;  /* 0x0000000e00007824 */ /* 0x000fca00078e02ff */
[----:B------:R-:W-:-:S04]  /*19b0*/  LOP3.LUT R0, R0, 0xfe, RZ, 0xc0, !PT ;  /* 0x000000fe00007812 */ /* 0x000fc800078ec0ff */
[----:B------:R-:W-:-:S05]  /*19c0*/  IADD3 R3, PT, PT, R0, R59, RZ ;  /* 0x0000003b00037210 */ /* 0x000fca0007ffe0ff */
[----:B0-----:R-:W-:-:S04]  /*19d0*/  IMAD.WIDE.U32 R2, R3, 0x4, R4 ;  /* 0x0000000403027825 */ /* 0x001fc800078e0004 */
[--C-:B--2---:R-:W-:Y:S01]  /*19e0*/  FADD R23, R23, R6.reuse ;  /* 0x0000000617177221 */ /* 0x104fe20000000000 */
[----:B------:R-:W-:Y:S01]  /*19f0*/  FADD R6, R27, R6 ;  /* 0x000000061b067221 */ /* 0x000fe20000000000 */
[--C-:B---3--:R-:W-:Y:S01]  /*1a00*/  FADD R29, R29, R8.reuse ;  /* 0x000000081d1d7221 */ /* 0x108fe20000000000 */
[----:B------:R-:W-:-:S03]  /*1a10*/  FADD R8, R35, R8 ;  /* 0x0000000823087221 */ /* 0x000fc60000000000 */
[----:B------:R-:W-:Y:S01]  /*1a20*/  FMNMX R5, RZ, R6, !PT ;  /* 0x00000006ff057209 */ /* 0x000fe20007800000 */
[--C-:B----4-:R-:W-:Y:S01]  /*1a30*/  FADD R31, R31, R10.reuse ;  /* 0x0000000a1f1f7221 */ /* 0x110fe20000000000 */
[----:B------:R-:W-:Y:S01]  /*1a40*/  FADD R10, R65, R10 ;  /* 0x0000000a410a7221 */ /* 0x000fe20000000000 */
[----:B------:R-:W-:Y:S02]  /*1a50*/  FMNMX R23, RZ, R23, !PT ;  /* 0x00000017ff177209 */ /* 0x000fe40007800000 */
[----:B------:R0:W-:Y:S01]  /*1a60*/  STG.E desc[UR8][R2.64+0x188], R5 ;  /* 0x0001880502007986 */ /* 0x0001e2000c101908 */
[--C-:B-----5:R-:W-:Y:S01]  /*1a70*/  FADD R33, R33, R12.reuse ;  /* 0x0000000c21217221 */ /* 0x120fe20000000000 */
[----:B------:R-:W-:Y:S01]  /*1a80*/  FADD R12, R67, R12 ;  /* 0x0000000c430c7221 */ /* 0x000fe20000000000 */
[----:B------:R-:W-:Y:S01]  /*1a90*/  FMNMX R29, RZ, R29, !PT ;  /* 0x0000001dff1d7209 */ /* 0x000fe20007800000 */
[----:B------:R-:W-:Y:S01]  /*1aa0*/  STG.E desc[UR8][R2.64], R23 ;  /* 0x0000001702007986 */ /* 0x000fe2000c101908 */
[----:B------:R-:W-:-:S02]  /*1ab0*/  FMNMX R7, RZ, R8, !PT ;  /* 0x00000008ff077209 */ /* 0x000fc40007800000 */
[----:B------:R-:W-:Y:S01]  /*1ac0*/  FMNMX R31, RZ, R31, !PT ;  /* 0x0000001fff1f7209 */ /* 0x000fe20007800000 */
[----:B------:R-:W-:Y:S01]  /*1ad0*/  STG.E desc[UR8][R2.64+0x6200], R29 ;  /* 0x0062001d02007986 */ /* 0x000fe2000c101908 */
[----:B------:R-:W-:Y:S02]  /*1ae0*/  FMNMX R9, RZ, R10, !PT ;  /* 0x0000000aff097209 */ /* 0x000fe40007800000 */
[----:B------:R-:W-:Y:S01]  /*1af0*/  FMNMX R33, RZ, R33, !PT ;  /* 0x00000021ff217209 */ /* 0x000fe20007800000 */
[----:B------:R-:W-:Y:S01]  /*1b00*/  STG.E desc[UR8][R2.64+0x6388], R7 ;  /* 0x0063880702007986 */ /* 0x000fe2000c101908 */
[----:B0-----:R-:W-:-:S03]  /*1b10*/  FMNMX R5, RZ, R12, !PT ;  /* 0x0000000cff057209 */ /* 0x001fc60007800000 */
[----:B------:R-:W-:Y:S04]  /*1b20*/  STG.E desc[UR8][R2.64+0x310], R31 ;  /* 0x0003101f02007986 */ /* 0x000fe8000c101908 */
[----:B------:R-:W-:Y:S04]  /*1b30*/  STG.E desc[UR8][R2.64+0x498], R9 ;  /* 0x0004980902007986 */ /* 0x000fe8000c101908 */
[----:B------:R-:W-:Y:S04]  /*1b40*/  STG.E desc[UR8][R2.64+0x6510], R33 ;  /* 0x0065102102007986 */ /* 0x000fe8000c101908 */
[----:B------:R-:W-:Y:S01]  /*1b50*/  STG.E desc[UR8][R2.64+0x6698], R5 ;  /* 0x0066980502007986 */ /* 0x000fe2000c101908 */
[----:B------:R-:W-:Y:S05]  /*1b60*/  EXIT ;  /* 0x000000000000794d */ /* 0x000fea0003800000 */
.L_x_2:
[----:B------:R-:W-:-:S00]  /*1b70*/  BRA `(.L_x_2) ;  /* 0xfffffffc00fc7947 */ /* 0x000fc0000383ffff */
[----:B------:R-:W-:-:S00]  /*1b80*/  NOP ;  /* 0x0000000000007918 */ /* 0x000fc00000000000 */
[----:B------:R-:W-:-:S00]  /*1b90*/  NOP ;  /* 0x0000000000007918 */ /* 0x000fc00000000000 */
[----:B------:R-:W-:-:S00]  /*1ba0*/  NOP ;  /* 0x0000000000007918 */ /* 0x000fc00000000000 */
[----:B------:R-:W-:-:S00]  /*1bb0*/  NOP ;  /* 0x0000000000007918 */ /* 0x000fc00000000000 */
[----:B------:R-:W-:-:S00]  /*1bc0*/  NOP ;  /* 0x0000000000007918 */ /* 0x000fc00000000000 */
[----:B------:R-:W-:-:S00]  /*1bd0*/  NOP ;  /* 0x0000000000007918 */ /* 0x000fc00000000000 */
[----:B------:R-:W-:-:S00]  /*1be0*/  NOP ;  /* 0x0000000000007918 */ /* 0x000fc00000000000 */
[----:B------:R-:W-:-:S00]  /*1bf0*/  NOP ;  /* 0x0000000000007918 */ /* 0x000fc00000000000 */
.L_x_3:


//--------------------- .nv.shared.candidate2     --------------------------
	.section	.nv.shared.candidate2,"aw",@nobits
	.sectionflags	@""
	.align	4
.nv.shared.candidate2:
	.zero		48128


//--------------------- .nv.shared.reserved.0     --------------------------
	.section	.nv.shared.reserved.0,"aw",@nobits
	.weak		__nv_reservedSMEM_offset_0_alias
	.size		__nv_reservedSMEM_offset_0_alias, 0, 64
	.other		__nv_reservedSMEM_offset_0_alias,@"STO_CUDA_RESERVED_SHARED STV_DEFAULT"
__nv_reservedSMEM_offset_0_alias:
	.zero		0
	.zero		64


//--------------------- .nv.constant0.candidate2  --------------------------
	.section	.nv.constant0.candidate2,"a",@progbits
	.sectionflags	@""
	.align	4
.nv.constant0.candidate2:
	.zero		928


//--------------------- SYMBOLS --------------------------

	.type		.nv.reservedSmem.offset0,@object
	.size		.nv.reservedSmem.offset0,0x4
	.type		.nv.reservedSmem.cap,@object
	.size		.nv.reservedSmem.cap,0x4
